//
// Generated by NVIDIA NVVM Compiler
//
// Compiler Build ID: CL-36424714
// Cuda compilation tools, release 13.0, V13.0.88
// Based on NVVM 20.0.0
//

.version 9.0
.target sm_100
.address_size 64

	// .globl	_Z9sumavimasP8ZaidejasS0_

.visible .entry _Z9sumavimasP8ZaidejasS0_(
	.param .u64 .ptr .align 1 _Z9sumavimasP8ZaidejasS0__param_0,
	.param .u64 .ptr .align 1 _Z9sumavimasP8ZaidejasS0__param_1
)
{
	.local .align 8 .b8 	__local_depot0[40];
	.reg .b64 	%SP;
	.reg .b64 	%SPL;
	.reg .pred 	%p<45>;
	.reg .b16 	%rs<202>;
	.reg .b32 	%r<266>;
	.reg .b64 	%rd<96>;
	.reg .b64 	%fd<9>;

	mov.u64 	%SPL, __local_depot0;
	ld.param.u64 	%rd5, [_Z9sumavimasP8ZaidejasS0__param_0];
	add.u64 	%rd1, %SPL, 0;
	mov.b32 	%r221, 4;
	mov.u32 	%r220, %tid.x;
	setp.eq.s32 	%p1, %r220, 0;
	@%p1 bra 	$L__BB0_4;
	setp.ne.s32 	%p2, %r220, 3;
	@%p2 bra 	$L__BB0_3;
	mov.b32 	%r221, 20;
	mov.b32 	%r220, 12;
	bra.uni 	$L__BB0_4;
$L__BB0_3:
	shl.b32 	%r220, %r220, 2;
	add.s32 	%r221, %r220, 4;
$L__BB0_4:
	setp.ge.u32 	%p3, %r220, %r221;
	mov.f64 	%fd8, 0d0000000000000000;
	mov.b32 	%r265, 0;
	@%p3 bra 	$L__BB0_88;
	sub.s32 	%r222, %r220, %r221;
	mul.wide.u32 	%rd8, %r220, 56;
	cvta.to.global.u64 	%rd9, %rd5;
	add.s64 	%rd10, %rd8, %rd9;
	add.s64 	%rd95, %rd10, 24;
	mov.b32 	%r265, 0;
	mov.f64 	%fd8, 0d0000000000000000;
	mov.u32 	%r225, %r265;
$L__BB0_6:
	ld.global.u32 	%r98, [%rd95+16];
	add.s32 	%r265, %r98, %r265;
	ld.global.f64 	%fd6, [%rd95+24];
	add.f64 	%fd8, %fd8, %fd6;
	ld.global.u8 	%rs1, [%rd95+-24];
	or.b16  	%rs122, %rs1, 32;
	setp.eq.s16 	%p4, %rs122, 32;
	@%p4 bra 	$L__BB0_8;
	cvt.s64.s32 	%rd11, %r225;
	add.s64 	%rd12, %rd1, %rd11;
	st.local.u8 	[%rd12], %rs1;
	add.s32 	%r225, %r225, 1;
$L__BB0_8:
	ld.global.u8 	%rs2, [%rd95+-23];
	or.b16  	%rs123, %rs2, 32;
	setp.eq.s16 	%p5, %rs123, 32;
	@%p5 bra 	$L__BB0_10;
	cvt.s64.s32 	%rd13, %r225;
	add.s64 	%rd14, %rd1, %rd13;
	st.local.u8 	[%rd14], %rs2;
	add.s32 	%r225, %r225, 1;
$L__BB0_10:
	ld.global.u8 	%rs3, [%rd95+-22];
	or.b16  	%rs124, %rs3, 32;
	setp.eq.s16 	%p6, %rs124, 32;
	@%p6 bra 	$L__BB0_12;
	cvt.s64.s32 	%rd15, %r225;
	add.s64 	%rd16, %rd1, %rd15;
	st.local.u8 	[%rd16], %rs3;
	add.s32 	%r225, %r225, 1;
$L__BB0_12:
	ld.global.u8 	%rs4, [%rd95+-21];
	or.b16  	%rs125, %rs4, 32;
	setp.eq.s16 	%p7, %rs125, 32;
	@%p7 bra 	$L__BB0_14;
	cvt.s64.s32 	%rd17, %r225;
	add.s64 	%rd18, %rd1, %rd17;
	st.local.u8 	[%rd18], %rs4;
	add.s32 	%r225, %r225, 1;
$L__BB0_14:
	ld.global.u8 	%rs5, [%rd95+-20];
	or.b16  	%rs126, %rs5, 32;
	setp.eq.s16 	%p8, %rs126, 32;
	@%p8 bra 	$L__BB0_16;
	cvt.s64.s32 	%rd19, %r225;
	add.s64 	%rd20, %rd1, %rd19;
	st.local.u8 	[%rd20], %rs5;
	add.s32 	%r225, %r225, 1;
$L__BB0_16:
	ld.global.u8 	%rs6, [%rd95+-19];
	or.b16  	%rs127, %rs6, 32;
	setp.eq.s16 	%p9, %rs127, 32;
	@%p9 bra 	$L__BB0_18;
	cvt.s64.s32 	%rd21, %r225;
	add.s64 	%rd22, %rd1, %rd21;
	st.local.u8 	[%rd22], %rs6;
	add.s32 	%r225, %r225, 1;
$L__BB0_18:
	ld.global.u8 	%rs7, [%rd95+-18];
	or.b16  	%rs128, %rs7, 32;
	setp.eq.s16 	%p10, %rs128, 32;
	@%p10 bra 	$L__BB0_20;
	cvt.s64.s32 	%rd23, %r225;
	add.s64 	%rd24, %rd1, %rd23;
	st.local.u8 	[%rd24], %rs7;
	add.s32 	%r225, %r225, 1;
$L__BB0_20:
	ld.global.u8 	%rs8, [%rd95+-17];
	or.b16  	%rs129, %rs8, 32;
	setp.eq.s16 	%p11, %rs129, 32;
	@%p11 bra 	$L__BB0_22;
	cvt.s64.s32 	%rd25, %r225;
	add.s64 	%rd26, %rd1, %rd25;
	st.local.u8 	[%rd26], %rs8;
	add.s32 	%r225, %r225, 1;
$L__BB0_22:
	ld.global.u8 	%rs9, [%rd95+-16];
	or.b16  	%rs130, %rs9, 32;
	setp.eq.s16 	%p12, %rs130, 32;
	@%p12 bra 	$L__BB0_24;
	cvt.s64.s32 	%rd27, %r225;
	add.s64 	%rd28, %rd1, %rd27;
	st.local.u8 	[%rd28], %rs9;
	add.s32 	%r225, %r225, 1;
$L__BB0_24:
	ld.global.u8 	%rs10, [%rd95+-15];
	or.b16  	%rs131, %rs10, 32;
	setp.eq.s16 	%p13, %rs131, 32;
	@%p13 bra 	$L__BB0_26;
	cvt.s64.s32 	%rd29, %r225;
	add.s64 	%rd30, %rd1, %rd29;
	st.local.u8 	[%rd30], %rs10;
	add.s32 	%r225, %r225, 1;
$L__BB0_26:
	ld.global.u8 	%rs11, [%rd95+-14];
	or.b16  	%rs132, %rs11, 32;
	setp.eq.s16 	%p14, %rs132, 32;
	@%p14 bra 	$L__BB0_28;
	cvt.s64.s32 	%rd31, %r225;
	add.s64 	%rd32, %rd1, %rd31;
	st.local.u8 	[%rd32], %rs11;
	add.s32 	%r225, %r225, 1;
$L__BB0_28:
	ld.global.u8 	%rs12, [%rd95+-13];
	or.b16  	%rs133, %rs12, 32;
	setp.eq.s16 	%p15, %rs133, 32;
	@%p15 bra 	$L__BB0_30;
	cvt.s64.s32 	%rd33, %r225;
	add.s64 	%rd34, %rd1, %rd33;
	st.local.u8 	[%rd34], %rs12;
	add.s32 	%r225, %r225, 1;
$L__BB0_30:
	ld.global.u8 	%rs13, [%rd95+-12];
	or.b16  	%rs134, %rs13, 32;
	setp.eq.s16 	%p16, %rs134, 32;
	@%p16 bra 	$L__BB0_32;
	cvt.s64.s32 	%rd35, %r225;
	add.s64 	%rd36, %rd1, %rd35;
	st.local.u8 	[%rd36], %rs13;
	add.s32 	%r225, %r225, 1;
$L__BB0_32:
	ld.global.u8 	%rs14, [%rd95+-11];
	or.b16  	%rs135, %rs14, 32;
	setp.eq.s16 	%p17, %rs135, 32;
	@%p17 bra 	$L__BB0_34;
	cvt.s64.s32 	%rd37, %r225;
	add.s64 	%rd38, %rd1, %rd37;
	st.local.u8 	[%rd38], %rs14;
	add.s32 	%r225, %r225, 1;
$L__BB0_34:
	ld.global.u8 	%rs15, [%rd95+-10];
	or.b16  	%rs136, %rs15, 32;
	setp.eq.s16 	%p18, %rs136, 32;
	@%p18 bra 	$L__BB0_36;
	cvt.s64.s32 	%rd39, %r225;
	add.s64 	%rd40, %rd1, %rd39;
	st.local.u8 	[%rd40], %rs15;
	add.s32 	%r225, %r225, 1;
$L__BB0_36:
	ld.global.u8 	%rs16, [%rd95+-9];
	or.b16  	%rs137, %rs16, 32;
	setp.eq.s16 	%p19, %rs137, 32;
	@%p19 bra 	$L__BB0_38;
	cvt.s64.s32 	%rd41, %r225;
	add.s64 	%rd42, %rd1, %rd41;
	st.local.u8 	[%rd42], %rs16;
	add.s32 	%r225, %r225, 1;
$L__BB0_38:
	ld.global.u8 	%rs17, [%rd95+-8];
	or.b16  	%rs138, %rs17, 32;
	setp.eq.s16 	%p20, %rs138, 32;
	@%p20 bra 	$L__BB0_40;
	cvt.s64.s32 	%rd43, %r225;
	add.s64 	%rd44, %rd1, %rd43;
	st.local.u8 	[%rd44], %rs17;
	add.s32 	%r225, %r225, 1;
$L__BB0_40:
	ld.global.u8 	%rs18, [%rd95+-7];
	or.b16  	%rs139, %rs18, 32;
	setp.eq.s16 	%p21, %rs139, 32;
	@%p21 bra 	$L__BB0_42;
	cvt.s64.s32 	%rd45, %r225;
	add.s64 	%rd46, %rd1, %rd45;
	st.local.u8 	[%rd46], %rs18;
	add.s32 	%r225, %r225, 1;
$L__BB0_42:
	ld.global.u8 	%rs19, [%rd95+-6];
	or.b16  	%rs140, %rs19, 32;
	setp.eq.s16 	%p22, %rs140, 32;
	@%p22 bra 	$L__BB0_44;
	cvt.s64.s32 	%rd47, %r225;
	add.s64 	%rd48, %rd1, %rd47;
	st.local.u8 	[%rd48], %rs19;
	add.s32 	%r225, %r225, 1;
$L__BB0_44:
	ld.global.u8 	%rs20, [%rd95+-5];
	or.b16  	%rs141, %rs20, 32;
	setp.eq.s16 	%p23, %rs141, 32;
	@%p23 bra 	$L__BB0_46;
	cvt.s64.s32 	%rd49, %r225;
	add.s64 	%rd50, %rd1, %rd49;
	st.local.u8 	[%rd50], %rs20;
	add.s32 	%r225, %r225, 1;
$L__BB0_46:
	ld.global.u8 	%rs21, [%rd95+-4];
	or.b16  	%rs142, %rs21, 32;
	setp.eq.s16 	%p24, %rs142, 32;
	@%p24 bra 	$L__BB0_48;
	cvt.s64.s32 	%rd51, %r225;
	add.s64 	%rd52, %rd1, %rd51;
	st.local.u8 	[%rd52], %rs21;
	add.s32 	%r225, %r225, 1;
$L__BB0_48:
	ld.global.u8 	%rs22, [%rd95+-3];
	or.b16  	%rs143, %rs22, 32;
	setp.eq.s16 	%p25, %rs143, 32;
	@%p25 bra 	$L__BB0_50;
	cvt.s64.s32 	%rd53, %r225;
	add.s64 	%rd54, %rd1, %rd53;
	st.local.u8 	[%rd54], %rs22;
	add.s32 	%r225, %r225, 1;
$L__BB0_50:
	ld.global.u8 	%rs23, [%rd95+-2];
	or.b16  	%rs144, %rs23, 32;
	setp.eq.s16 	%p26, %rs144, 32;
	@%p26 bra 	$L__BB0_52;
	cvt.s64.s32 	%rd55, %r225;
	add.s64 	%rd56, %rd1, %rd55;
	st.local.u8 	[%rd56], %rs23;
	add.s32 	%r225, %r225, 1;
$L__BB0_52:
	ld.global.u8 	%rs24, [%rd95+-1];
	or.b16  	%rs145, %rs24, 32;
	setp.eq.s16 	%p27, %rs145, 32;
	@%p27 bra 	$L__BB0_54;
	cvt.s64.s32 	%rd57, %r225;
	add.s64 	%rd58, %rd1, %rd57;
	st.local.u8 	[%rd58], %rs24;
	add.s32 	%r225, %r225, 1;
$L__BB0_54:
	ld.global.u8 	%rs25, [%rd95];
	or.b16  	%rs146, %rs25, 32;
	setp.eq.s16 	%p28, %rs146, 32;
	@%p28 bra 	$L__BB0_56;
	cvt.s64.s32 	%rd59, %r225;
	add.s64 	%rd60, %rd1, %rd59;
	st.local.u8 	[%rd60], %rs25;
	add.s32 	%r225, %r225, 1;
$L__BB0_56:
	ld.global.u8 	%rs26, [%rd95+1];
	or.b16  	%rs147, %rs26, 32;
	setp.eq.s16 	%p29, %rs147, 32;
	@%p29 bra 	$L__BB0_58;
	cvt.s64.s32 	%rd61, %r225;
	add.s64 	%rd62, %rd1, %rd61;
	st.local.u8 	[%rd62], %rs26;
	add.s32 	%r225, %r225, 1;
$L__BB0_58:
	ld.global.u8 	%rs27, [%rd95+2];
	or.b16  	%rs148, %rs27, 32;
	setp.eq.s16 	%p30, %rs148, 32;
	@%p30 bra 	$L__BB0_60;
	cvt.s64.s32 	%rd63, %r225;
	add.s64 	%rd64, %rd1, %rd63;
	st.local.u8 	[%rd64], %rs27;
	add.s32 	%r225, %r225, 1;
$L__BB0_60:
	ld.global.u8 	%rs28, [%rd95+3];
	or.b16  	%rs149, %rs28, 32;
	setp.eq.s16 	%p31, %rs149, 32;
	@%p31 bra 	$L__BB0_62;
	cvt.s64.s32 	%rd65, %r225;
	add.s64 	%rd66, %rd1, %rd65;
	st.local.u8 	[%rd66], %rs28;
	add.s32 	%r225, %r225, 1;
$L__BB0_62:
	ld.global.u8 	%rs29, [%rd95+4];
	or.b16  	%rs150, %rs29, 32;
	setp.eq.s16 	%p32, %rs150, 32;
	@%p32 bra 	$L__BB0_64;
	cvt.s64.s32 	%rd67, %r225;
	add.s64 	%rd68, %rd1, %rd67;
	st.local.u8 	[%rd68], %rs29;
	add.s32 	%r225, %r225, 1;
$L__BB0_64:
	ld.global.u8 	%rs30, [%rd95+5];
	or.b16  	%rs151, %rs30, 32;
	setp.eq.s16 	%p33, %rs151, 32;
	@%p33 bra 	$L__BB0_66;
	cvt.s64.s32 	%rd69, %r225;
	add.s64 	%rd70, %rd1, %rd69;
	st.local.u8 	[%rd70], %rs30;
	add.s32 	%r225, %r225, 1;
$L__BB0_66:
	ld.global.u8 	%rs31, [%rd95+6];
	or.b16  	%rs152, %rs31, 32;
	setp.eq.s16 	%p34, %rs152, 32;
	@%p34 bra 	$L__BB0_68;
	cvt.s64.s32 	%rd71, %r225;
	add.s64 	%rd72, %rd1, %rd71;
	st.local.u8 	[%rd72], %rs31;
	add.s32 	%r225, %r225, 1;
$L__BB0_68:
	ld.global.u8 	%rs32, [%rd95+7];
	or.b16  	%rs153, %rs32, 32;
	setp.eq.s16 	%p35, %rs153, 32;
	@%p35 bra 	$L__BB0_70;
	cvt.s64.s32 	%rd73, %r225;
	add.s64 	%rd74, %rd1, %rd73;
	st.local.u8 	[%rd74], %rs32;
	add.s32 	%r225, %r225, 1;
$L__BB0_70:
	ld.global.u8 	%rs33, [%rd95+8];
	or.b16  	%rs154, %rs33, 32;
	setp.eq.s16 	%p36, %rs154, 32;
	@%p36 bra 	$L__BB0_72;
	cvt.s64.s32 	%rd75, %r225;
	add.s64 	%rd76, %rd1, %rd75;
	st.local.u8 	[%rd76], %rs33;
	add.s32 	%r225, %r225, 1;
$L__BB0_72:
	ld.global.u8 	%rs34, [%rd95+9];
	or.b16  	%rs155, %rs34, 32;
	setp.eq.s16 	%p37, %rs155, 32;
	@%p37 bra 	$L__BB0_74;
	cvt.s64.s32 	%rd77, %r225;
	add.s64 	%rd78, %rd1, %rd77;
	st.local.u8 	[%rd78], %rs34;
	add.s32 	%r225, %r225, 1;
$L__BB0_74:
	ld.global.u8 	%rs35, [%rd95+10];
	or.b16  	%rs156, %rs35, 32;
	setp.eq.s16 	%p38, %rs156, 32;
	@%p38 bra 	$L__BB0_76;
	cvt.s64.s32 	%rd79, %r225;
	add.s64 	%rd80, %rd1, %rd79;
	st.local.u8 	[%rd80], %rs35;
	add.s32 	%r225, %r225, 1;
$L__BB0_76:
	ld.global.u8 	%rs36, [%rd95+11];
	or.b16  	%rs157, %rs36, 32;
	setp.eq.s16 	%p39, %rs157, 32;
	@%p39 bra 	$L__BB0_78;
	cvt.s64.s32 	%rd81, %r225;
	add.s64 	%rd82, %rd1, %rd81;
	st.local.u8 	[%rd82], %rs36;
	add.s32 	%r225, %r225, 1;
$L__BB0_78:
	ld.global.u8 	%rs37, [%rd95+12];
	or.b16  	%rs158, %rs37, 32;
	setp.eq.s16 	%p40, %rs158, 32;
	@%p40 bra 	$L__BB0_80;
	cvt.s64.s32 	%rd83, %r225;
	add.s64 	%rd84, %rd1, %rd83;
	st.local.u8 	[%rd84], %rs37;
	add.s32 	%r225, %r225, 1;
$L__BB0_80:
	ld.global.u8 	%rs38, [%rd95+13];
	or.b16  	%rs159, %rs38, 32;
	setp.eq.s16 	%p41, %rs159, 32;
	@%p41 bra 	$L__BB0_82;
	cvt.s64.s32 	%rd85, %r225;
	add.s64 	%rd86, %rd1, %rd85;
	st.local.u8 	[%rd86], %rs38;
	add.s32 	%r225, %r225, 1;
$L__BB0_82:
	ld.global.u8 	%rs39, [%rd95+14];
	or.b16  	%rs160, %rs39, 32;
	setp.eq.s16 	%p42, %rs160, 32;
	@%p42 bra 	$L__BB0_84;
	cvt.s64.s32 	%rd87, %r225;
	add.s64 	%rd88, %rd1, %rd87;
	st.local.u8 	[%rd88], %rs39;
	add.s32 	%r225, %r225, 1;
$L__BB0_84:
	ld.global.u8 	%rs40, [%rd95+15];
	or.b16  	%rs161, %rs40, 32;
	setp.eq.s16 	%p43, %rs161, 32;
	@%p43 bra 	$L__BB0_86;
	cvt.s64.s32 	%rd89, %r225;
	add.s64 	%rd90, %rd1, %rd89;
	st.local.u8 	[%rd90], %rs40;
	add.s32 	%r225, %r225, 1;
$L__BB0_86:
	add.s32 	%r222, %r222, 1;
	setp.ne.s32 	%p44, %r222, 0;
	add.s64 	%rd95, %rd95, 56;
	@%p44 bra 	$L__BB0_6;
	ld.local.v2.b32 	{%r99, %r100}, [%rd1];
	bfe.u32 	%r101, %r99, 0, 8;
	cvt.u16.u32 	%rs201, %r101;
	bfe.u32 	%r102, %r99, 8, 8;
	cvt.u16.u32 	%rs200, %r102;
	bfe.u32 	%r103, %r99, 16, 8;
	cvt.u16.u32 	%rs199, %r103;
	bfe.u32 	%r104, %r99, 24, 8;
	cvt.u16.u32 	%rs198, %r104;
	bfe.u32 	%r105, %r100, 0, 8;
	cvt.u16.u32 	%rs197, %r105;
	bfe.u32 	%r106, %r100, 8, 8;
	cvt.u16.u32 	%rs196, %r106;
	bfe.u32 	%r107, %r100, 16, 8;
	cvt.u16.u32 	%rs195, %r107;
	bfe.u32 	%r108, %r100, 24, 8;
	cvt.u16.u32 	%rs194, %r108;
	ld.local.v2.b32 	{%r109, %r110}, [%rd1+8];
	bfe.u32 	%r111, %r109, 0, 8;
	cvt.u16.u32 	%rs193, %r111;
	bfe.u32 	%r112, %r109, 8, 8;
	cvt.u16.u32 	%rs192, %r112;
	bfe.u32 	%r113, %r109, 16, 8;
	cvt.u16.u32 	%rs191, %r113;
	bfe.u32 	%r114, %r109, 24, 8;
	cvt.u16.u32 	%rs190, %r114;
	bfe.u32 	%r115, %r110, 0, 8;
	cvt.u16.u32 	%rs189, %r115;
	bfe.u32 	%r116, %r110, 8, 8;
	cvt.u16.u32 	%rs188, %r116;
	bfe.u32 	%r117, %r110, 16, 8;
	cvt.u16.u32 	%rs187, %r117;
	bfe.u32 	%r118, %r110, 24, 8;
	cvt.u16.u32 	%rs186, %r118;
	ld.local.v2.b32 	{%r119, %r120}, [%rd1+16];
	bfe.u32 	%r121, %r119, 0, 8;
	cvt.u16.u32 	%rs185, %r121;
	bfe.u32 	%r122, %r119, 8, 8;
	cvt.u16.u32 	%rs184, %r122;
	bfe.u32 	%r123, %r119, 16, 8;
	cvt.u16.u32 	%rs183, %r123;
	bfe.u32 	%r124, %r119, 24, 8;
	cvt.u16.u32 	%rs182, %r124;
	bfe.u32 	%r125, %r120, 0, 8;
	cvt.u16.u32 	%rs181, %r125;
	bfe.u32 	%r126, %r120, 8, 8;
	cvt.u16.u32 	%rs180, %r126;
	bfe.u32 	%r127, %r120, 16, 8;
	cvt.u16.u32 	%rs179, %r127;
	bfe.u32 	%r128, %r120, 24, 8;
	cvt.u16.u32 	%rs178, %r128;
	ld.local.v2.b32 	{%r129, %r130}, [%rd1+24];
	bfe.u32 	%r131, %r129, 0, 8;
	cvt.u16.u32 	%rs177, %r131;
	bfe.u32 	%r132, %r129, 8, 8;
	cvt.u16.u32 	%rs176, %r132;
	bfe.u32 	%r133, %r129, 16, 8;
	cvt.u16.u32 	%rs175, %r133;
	bfe.u32 	%r134, %r129, 24, 8;
	cvt.u16.u32 	%rs174, %r134;
	bfe.u32 	%r135, %r130, 0, 8;
	cvt.u16.u32 	%rs173, %r135;
	bfe.u32 	%r136, %r130, 8, 8;
	cvt.u16.u32 	%rs172, %r136;
	bfe.u32 	%r137, %r130, 16, 8;
	cvt.u16.u32 	%rs171, %r137;
	bfe.u32 	%r138, %r130, 24, 8;
	cvt.u16.u32 	%rs170, %r138;
	ld.local.v2.b32 	{%r139, %r140}, [%rd1+32];
	bfe.u32 	%r141, %r139, 0, 8;
	cvt.u16.u32 	%rs169, %r141;
	bfe.u32 	%r142, %r139, 8, 8;
	cvt.u16.u32 	%rs168, %r142;
	bfe.u32 	%r143, %r139, 16, 8;
	cvt.u16.u32 	%rs167, %r143;
	bfe.u32 	%r144, %r139, 24, 8;
	cvt.u16.u32 	%rs166, %r144;
	bfe.u32 	%r145, %r140, 0, 8;
	cvt.u16.u32 	%rs165, %r145;
	bfe.u32 	%r146, %r140, 8, 8;
	cvt.u16.u32 	%rs164, %r146;
	bfe.u32 	%r147, %r140, 16, 8;
	cvt.u16.u32 	%rs163, %r147;
	bfe.u32 	%r148, %r140, 24, 8;
	cvt.u16.u32 	%rs162, %r148;
$L__BB0_88:
	ld.param.u64 	%rd94, [_Z9sumavimasP8ZaidejasS0__param_1];
	cvta.to.global.u64 	%rd91, %rd94;
	mov.u32 	%r149, %tid.x;
	mul.wide.u32 	%rd92, %r149, 56;
	add.s64 	%rd93, %rd91, %rd92;
	cvt.u32.u16 	%r150, %rs194;
	cvt.u32.u16 	%r151, %rs195;
	prmt.b32 	%r152, %r151, %r150, 0x3340U;
	cvt.u32.u16 	%r153, %rs196;
	cvt.u32.u16 	%r154, %rs197;
	prmt.b32 	%r155, %r154, %r153, 0x3340U;
	prmt.b32 	%r156, %r155, %r152, 0x5410U;
	cvt.u32.u16 	%r157, %rs198;
	cvt.u32.u16 	%r158, %rs199;
	prmt.b32 	%r159, %r158, %r157, 0x3340U;
	cvt.u32.u16 	%r160, %rs200;
	cvt.u32.u16 	%r161, %rs201;
	prmt.b32 	%r162, %r161, %r160, 0x3340U;
	prmt.b32 	%r163, %r162, %r159, 0x5410U;
	st.global.v2.b32 	[%rd93], {%r163, %r156};
	cvt.u32.u16 	%r164, %rs186;
	cvt.u32.u16 	%r165, %rs187;
	prmt.b32 	%r166, %r165, %r164, 0x3340U;
	cvt.u32.u16 	%r167, %rs188;
	cvt.u32.u16 	%r168, %rs189;
	prmt.b32 	%r169, %r168, %r167, 0x3340U;
	prmt.b32 	%r170, %r169, %r166, 0x5410U;
	cvt.u32.u16 	%r171, %rs190;
	cvt.u32.u16 	%r172, %rs191;
	prmt.b32 	%r173, %r172, %r171, 0x3340U;
	cvt.u32.u16 	%r174, %rs192;
	cvt.u32.u16 	%r175, %rs193;
	prmt.b32 	%r176, %r175, %r174, 0x3340U;
	prmt.b32 	%r177, %r176, %r173, 0x5410U;
	st.global.v2.b32 	[%rd93+8], {%r177, %r170};
	cvt.u32.u16 	%r178, %rs178;
	cvt.u32.u16 	%r179, %rs179;
	prmt.b32 	%r180, %r179, %r178, 0x3340U;
	cvt.u32.u16 	%r181, %rs180;
	cvt.u32.u16 	%r182, %rs181;
	prmt.b32 	%r183, %r182, %r181, 0x3340U;
	prmt.b32 	%r184, %r183, %r180, 0x5410U;
	cvt.u32.u16 	%r185, %rs182;
	cvt.u32.u16 	%r186, %rs183;
	prmt.b32 	%r187, %r186, %r185, 0x3340U;
	cvt.u32.u16 	%r188, %rs184;
	cvt.u32.u16 	%r189, %rs185;
	prmt.b32 	%r190, %r189, %r188, 0x3340U;
	prmt.b32 	%r191, %r190, %r187, 0x5410U;
	st.global.v2.b32 	[%rd93+16], {%r191, %r184};
	cvt.u32.u16 	%r192, %rs170;
	cvt.u32.u16 	%r193, %rs171;
	prmt.b32 	%r194, %r193, %r192, 0x3340U;
	cvt.u32.u16 	%r195, %rs172;
	cvt.u32.u16 	%r196, %rs173;
	prmt.b32 	%r197, %r196, %r195, 0x3340U;
	prmt.b32 	%r198, %r197, %r194, 0x5410U;
	cvt.u32.u16 	%r199, %rs174;
	cvt.u32.u16 	%r200, %rs175;
	prmt.b32 	%r201, %r200, %r199, 0x3340U;
	cvt.u32.u16 	%r202, %rs176;
	cvt.u32.u16 	%r203, %rs177;
	prmt.b32 	%r204, %r203, %r202, 0x3340U;
	prmt.b32 	%r205, %r204, %r201, 0x5410U;
	st.global.v2.b32 	[%rd93+24], {%r205, %r198};
	cvt.u32.u16 	%r206, %rs162;
	cvt.u32.u16 	%r207, %rs163;
	prmt.b32 	%r208, %r207, %r206, 0x3340U;
	cvt.u32.u16 	%r209, %rs164;
	cvt.u32.u16 	%r210, %rs165;
	prmt.b32 	%r211, %r210, %r209, 0x3340U;
	prmt.b32 	%r212, %r211, %r208, 0x5410U;
	cvt.u32.u16 	%r213, %rs166;
	cvt.u32.u16 	%r214, %rs167;
	prmt.b32 	%r215, %r214, %r213, 0x3340U;
	cvt.u32.u16 	%r216, %rs168;
	cvt.u32.u16 	%r217, %rs169;
	prmt.b32 	%r218, %r217, %r216, 0x3340U;
	prmt.b32 	%r219, %r218, %r215, 0x5410U;
	st.global.v2.b32 	[%rd93+32], {%r219, %r212};
	st.global.u32 	[%rd93+40], %r265;
	st.global.f64 	[%rd93+48], %fd8;
	ret;

}


// ===== COMPILED SASS (sm_100) =====

	.target	sm_100

	.elftype	@"ET_EXEC"


//--------------------- .note.nv.tkinfo           --------------------------
	.section	.note.nv.tkinfo,"",@"SHT_NOTE"
	.sectionflags	@"SHF_NOTE_NV_TKINFO"
	.tkinfo
        /*0018*/ 	.word	0x00000002
        /*0030*/ 	.string	""
        /*0030*/ 	.string	"ptxas"
        /*0030*/ 	.string	"Cuda compilation tools, release 13.0, V13.0.88"
        /*0030*/ 	.string	"Build cuda_13.0.r13.0/compiler.36424714_0"
        /*0030*/ 	.string	"-arch sm_100 -m 64 "



//--------------------- .note.nv.cuinfo           --------------------------
	.section	.note.nv.cuinfo,"",@"SHT_NOTE"
	.sectionflags	@"SHF_NOTE_NV_CUINFO"
        /*0018*/ 	.short	0x0002
        /*001a*/ 	.short	0x0064
        /*001c*/ 	.short	0x0082
	.zero		2


//--------------------- .nv.info                  --------------------------
	.section	.nv.info,"",@"SHT_CUDA_INFO"
	.align	4


	//----- nvinfo : EIATTR_REGCOUNT
	.align		4
        /*0000*/ 	.byte	0x04, 0x2f
        /*0002*/ 	.short	(.L_1 - .L_0)
	.align		4
.L_0:
        /*0004*/ 	.word	index@(_Z9sumavimasP8ZaidejasS0_)
        /*0008*/ 	.word	0x00000030


	//----- nvinfo : EIATTR_FRAME_SIZE
	.align		4
.L_1:
        /*000c*/ 	.byte	0x04, 0x11
        /*000e*/ 	.short	(.L_3 - .L_2)
	.align		4
.L_2:
        /*0010*/ 	.word	index@(_Z9sumavimasP8ZaidejasS0_)
        /*0014*/ 	.word	0x00000028


	//----- nvinfo : EIATTR_MIN_STACK_SIZE
	.align		4
.L_3:
        /*0018*/ 	.byte	0x04, 0x12
        /*001a*/ 	.short	(.L_5 - .L_4)
	.align		4
.L_4:
        /*001c*/ 	.word	index@(_Z9sumavimasP8ZaidejasS0_)
        /*0020*/ 	.word	0x00000028
.L_5:


//--------------------- .nv.compat                --------------------------
	.section	.nv.compat,"",@"SHT_CUDA_COMPAT_INFO"
	.align	4
        /*0000*/ 	.byte	0x02, 0x09, 0x00, 0x00, 0x02, 0x02, 0x01, 0x00, 0x02, 0x05, 0x05, 0x00, 0x03, 0x07, 0x01, 0x01
        /*0010*/ 	.byte	0x02, 0x03, 0x00, 0x00, 0x02, 0x06, 0x01, 0x00, 0x04, 0x0b, 0x08, 0x00, 0x01, 0x00, 0x00, 0x00
        /*0020*/ 	.byte	0x00, 0x00, 0x00, 0x00


//--------------------- .nv.info._Z9sumavimasP8ZaidejasS0_ --------------------------
	.section	.nv.info._Z9sumavimasP8ZaidejasS0_,"",@"SHT_CUDA_INFO"
	.sectionflags	@""
	.align	4


	//----- nvinfo : EIATTR_CUDA_API_VERSION
	.align		4
        /*0000*/ 	.byte	0x04, 0x37
        /*0002*/ 	.short	(.L_7 - .L_6)
.L_6:
        /*0004*/ 	.word	0x00000082


	//----- nvinfo : EIATTR_KPARAM_INFO
	.align		4
.L_7:
        /*0008*/ 	.byte	0x04, 0x17
        /*000a*/ 	.short	(.L_9 - .L_8)
.L_8:
        /*000c*/ 	.word	0x00000000
        /*0010*/ 	.short	0x0001
        /*0012*/ 	.short	0x0008
        /*0014*/ 	.byte	0x00, 0xf5, 0x21, 0x00


	//----- nvinfo : EIATTR_KPARAM_INFO
	.align		4
.L_9:
        /*0018*/ 	.byte	0x04, 0x17
        /*001a*/ 	.short	(.L_11 - .L_10)
.L_10:
        /*001c*/ 	.word	0x00000000
        /*0020*/ 	.short	0x0000
        /*0022*/ 	.short	0x0000
        /*0024*/ 	.byte	0x00, 0xf5, 0x21, 0x00


	//----- nvinfo : EIATTR_SPARSE_MMA_MASK
	.align		4
.L_11:
        /*0028*/ 	.byte	0x03, 0x50
        /*002a*/ 	.short	0x0000


	//----- nvinfo : EIATTR_MAXREG_COUNT
	.align		4
        /*002c*/ 	.byte	0x03, 0x1b
        /*002e*/ 	.short	0x00ff


	//----- nvinfo : EIATTR_MERCURY_ISA_VERSION
	.align		4
        /*0030*/ 	.byte	0x03, 0x5f
        /*0032*/ 	.short	0x0101


	//----- nvinfo : EIATTR_VRC_CTA_INIT_COUNT
	.align		4
        /*0034*/ 	.byte	0x02, 0x4a
	.zero		1
	.zero		1


	//----- nvinfo : EIATTR_EXIT_INSTR_OFFSETS
	.align		4
        /*0038*/ 	.byte	0x04, 0x1c
        /*003a*/ 	.short	(.L_13 - .L_12)


	//   ....[0]....
.L_12:
        /*003c*/ 	.word	0x00001a20


	//----- nvinfo : EIATTR_CRS_STACK_SIZE
	.align		4
.L_13:
        /*0040*/ 	.byte	0x04, 0x1e
        /*0042*/ 	.short	(.L_15 - .L_14)
.L_14:
        /*0044*/ 	.word	0x00000000


	//----- nvinfo : EIATTR_CBANK_PARAM_SIZE
	.align		4
.L_15:
        /*0048*/ 	.byte	0x03, 0x19
        /*004a*/ 	.short	0x0010


	//----- nvinfo : EIATTR_PARAM_CBANK
	.align		4
        /*004c*/ 	.byte	0x04, 0x0a
        /*004e*/ 	.short	(.L_17 - .L_16)
	.align		4
.L_16:
        /*0050*/ 	.word	index@(.nv.constant0._Z9sumavimasP8ZaidejasS0_)
        /*0054*/ 	.short	0x0380
        /*0056*/ 	.short	0x0010


	//----- nvinfo : EIATTR_SW_WAR
	.align		4
.L_17:
        /*0058*/ 	.byte	0x04, 0x36
        /*005a*/ 	.short	(.L_19 - .L_18)
.L_18:
        /*005c*/ 	.word	0x00000008
.L_19:


//--------------------- .nv.callgraph             --------------------------
	.section	.nv.callgraph,"",@"SHT_CUDA_CALLGRAPH"
	.align	4
	.sectionentsize	8
	.align		4
        /*0000*/ 	.word	0x00000000
	.align		4
        /*0004*/ 	.word	0xffffffff
	.align		4
        /*0008*/ 	.word	0x00000000
	.align		4
        /*000c*/ 	.word	0xfffffffe
	.align		4
        /*0010*/ 	.word	0x00000000
	.align		4
        /*0014*/ 	.word	0xfffffffd
	.align		4
        /*0018*/ 	.word	0x00000000
	.align		4
        /*001c*/ 	.word	0xfffffffc


//--------------------- .text._Z9sumavimasP8ZaidejasS0_ --------------------------
	.section	.text._Z9sumavimasP8ZaidejasS0_,"ax",@progbits
	.align	128
        .global         _Z9sumavimasP8ZaidejasS0_
        .type           _Z9sumavimasP8ZaidejasS0_,@function
        .size           _Z9sumavimasP8ZaidejasS0_,(.L_x_7 - _Z9sumavimasP8ZaidejasS0_)
        .other          _Z9sumavimasP8ZaidejasS0_,@"STO_CUDA_ENTRY STV_DEFAULT"
_Z9sumavimasP8ZaidejasS0_:
.text._Z9sumavimasP8ZaidejasS0_:
[----:B------:R-:W0:Y:S01]  /*0000*/  LDC R1, c[0x0][0x37c] ;  /* 0x0000df00ff017b82 */ /* 0x000e220000000800 */
[----:B------:R-:W1:Y:S01]  /*0010*/  S2R R5, SR_TID.X ;  /* 0x0000000000057919 */ /* 0x000e620000002100 */
[----:B------:R-:W2:Y:S01]  /*0020*/  LDCU.64 UR4, c[0x0][0x358] ;  /* 0x00006b00ff0477ac */ /* 0x000ea20008000a00 */
[----:B------:R-:W-:Y:S01]  /*0030*/  BSSY.RECONVERGENT B0, `(.L_x_0) ;  /* 0x000000a000007945 */ /* 0x000fe20003800200 */
[----:B0-----:R-:W-:Y:S02]  /*0040*/  VIADD R1, R1, 0xffffffd8 ;  /* 0xffffffd801017836 */ /* 0x001fe40000000000 */
[----:B------:R-:W-:Y:S01]  /*0050*/  IMAD.MOV.U32 R8, RZ, RZ, 0x4 ;  /* 0x00000004ff087424 */ /* 0x000fe200078e00ff */
[----:B-1----:R-:W-:-:S13]  /*0060*/  ISETP.NE.AND P0, PT, R5, RZ, PT ;  /* 0x000000ff0500720c */ /* 0x002fda0003f05270 */
[----:B--2---:R-:W-:Y:S05]  /*0070*/  @!P0 BRA `(.L_x_1) ;  /* 0x0000000000148947 */ /* 0x004fea0003800000 */
[----:B------:R-:W-:-:S13]  /*0080*/  ISETP.NE.AND P0, PT, R5, 0x3, PT ;  /* 0x000000030500780c */ /* 0x000fda0003f05270 */
[----:B------:R-:W-:Y:S02]  /*0090*/  @!P0 IMAD.MOV.U32 R5, RZ, RZ, 0xc ;  /* 0x0000000cff058424 */ /* 0x000fe400078e00ff */
[----:B------:R-:W-:Y:S02]  /*00a0*/  @!P0 IMAD.MOV.U32 R8, RZ, RZ, 0x14 ;  /* 0x00000014ff088424 */ /* 0x000fe400078e00ff */
[----:B------:R-:W-:-:S04]  /*00b0*/  @P0 IMAD.SHL.U32 R5, R5, 0x4, RZ ;  /* 0x0000000405050824 */ /* 0x000fc800078e00ff */
[----:B------:R-:W-:-:S07]  /*00c0*/  @P0 VIADD R8, R5, 0x4 ;  /* 0x0000000405080836 */ /* 0x000fce0000000000 */
.L_x_1:
[----:B------:R-:W-:Y:S05]  /*00d0*/  BSYNC.RECONVERGENT B0 ;  /* 0x0000000000007941 */ /* 0x000fea0003800200 */
.L_x_0:
[----:B------:R-:W-:Y:S01]  /*00e0*/  ISETP.GE.U32.AND P0, PT, R5, R8, PT ;  /* 0x000000080500720c */ /* 0x000fe20003f06070 */
[----:B------:R-:W-:Y:S01]  /*00f0*/  BSSY.RECONVERGENT B0, `(.L_x_2) ;  /* 0x000016a000007945 */ /* 0x000fe20003800200 */
[----:B------:R-:W-:Y:S01]  /*0100*/  IMAD.MOV.U32 R16, RZ, RZ, RZ ;  /* 0x000000ffff107224 */ /* 0x000fe200078e00ff */
[----:B------:R-:W-:-:S10]  /*0110*/  CS2R R20, SRZ ;  /* 0x0000000000147805 */ /* 0x000fd4000001ff00 */
[----:B------:R-:W-:Y:S05]  /*0120*/  @P0 BRA `(.L_x_3) ;  /* 0x0000001400980947 */ /* 0x000fea0003800000 */
[----:B------:R-:W0:Y:S01]  /*0130*/  LDC.64 R2, c[0x0][0x380] ;  /* 0x0000e000ff027b82 */ /* 0x000e220000000a00 */
[----:B------:R-:W-:Y:S01]  /*0140*/  BSSY.RECONVERGENT B1, `(.L_x_4) ;  /* 0x0000137000017945 */ /* 0x000fe20003800200 */
[C---:B------:R-:W-:Y:S01]  /*0150*/  IMAD.IADD R8, R5.reuse, 0x1, -R8 ;  /* 0x0000000105087824 */ /* 0x040fe200078e0a08 */
[----:B------:R-:W-:Y:S01]  /*0160*/  CS2R R20, SRZ ;  /* 0x0000000000147805 */ /* 0x000fe2000001ff00 */
[----:B------:R-:W-:Y:S02]  /*0170*/  IMAD.MOV.U32 R16, RZ, RZ, RZ ;  /* 0x000000ffff107224 */ /* 0x000fe400078e00ff */
[----:B------:R-:W-:Y:S02]  /*0180*/  IMAD.MOV.U32 R0, RZ, RZ, RZ ;  /* 0x000000ffff007224 */ /* 0x000fe400078e00ff */
[----:B0-----:R-:W-:-:S03]  /*0190*/  IMAD.WIDE.U32 R2, R5, 0x38, R2 ;  /* 0x0000003805027825 */ /* 0x001fc600078e0002 */
[----:B------:R-:W-:-:S05]  /*01a0*/  IADD3 R2, P0, PT, R2, 0x18, RZ ;  /* 0x0000001802027810 */ /* 0x000fca0007f1e0ff */
[----:B------:R-:W-:-:S08]  /*01b0*/  IMAD.X R3, RZ, RZ, R3, P0 ;  /* 0x000000ffff037224 */ /* 0x000fd000000e0603 */
.L_x_5:
[----:B------:R-:W2:Y:S04]  /*01c0*/  LDG.E.U8 R34, desc[UR4][R2.64+-0x18] ;  /* 0xffffe80402227981 */ /* 0x000ea8000c1e1100 */
[----:B------:R-:W3:Y:S04]  /*01d0*/  LDG.E.U8 R10, desc[UR4][R2.64+-0x17] ;  /* 0xffffe904020a7981 */ /* 0x000ee8000c1e1100 */
[----:B------:R-:W4:Y:S04]  /*01e0*/  LDG.E.U8 R9, desc[UR4][R2.64+-0x16] ;  /* 0xffffea0402097981 */ /* 0x000f28000c1e1100 */
[----:B------:R-:W5:Y:S04]  /*01f0*/  LDG.E.U8 R5, desc[UR4][R2.64+-0x12] ;  /* 0xffffee0402057981 */ /* 0x000f68000c1e1100 */
        /* <DEDUP_REMOVED lines=23> */
[----:B------:R-:W5:Y:S01]  /*0370*/  LDG.E.U8 R18, desc[UR4][R2.64+0x4] ;  /* 0x0000040402127981 */ /* 0x000f62000c1e1100 */
[----:B--2---:R-:W-:-:S02]  /*0380*/  LOP3.LUT R12, R34, 0x20, RZ, 0xfc, !PT ;  /* 0x00000020220c7812 */ /* 0x004fc400078efcff */
[----:B---3--:R-:W-:Y:S02]  /*0390*/  LOP3.LUT R13, R10, 0x20, RZ, 0xfc, !PT ;  /* 0x000000200a0d7812 */ /* 0x008fe400078efcff */
[----:B------:R-:W-:Y:S02]  /*03a0*/  PRMT R14, R12, 0x9910, RZ ;  /* 0x000099100c0e7816 */ /* 0x000fe400000000ff */
[----:B------:R-:W2:Y:S01]  /*03b0*/  LDG.E.U8 R12, desc[UR4][R2.64+0x1] ;  /* 0x00000104020c7981 */ /* 0x000ea2000c1e1100 */
[----:B------:R-:W-:Y:S02]  /*03c0*/  PRMT R17, R13, 0x9910, RZ ;  /* 0x000099100d117816 */ /* 0x000fe400000000ff */
[----:B------:R-:W-:-:S03]  /*03d0*/  ISETP.NE.AND P0, PT, R14, 0x20, PT ;  /* 0x000000200e00780c */ /* 0x000fc60003f05270 */
[----:B------:R-:W-:Y:S01]  /*03e0*/  IMAD.MOV.U32 R14, RZ, RZ, R17 ;  /* 0x000000ffff0e7224 */ /* 0x000fe200078e0011 */
[----:B----4-:R-:W-:Y:S01]  /*03f0*/  LOP3.LUT R13, R9, 0x20, RZ, 0xfc, !PT ;  /* 0x00000020090d7812 */ /* 0x010fe200078efcff */
[----:B------:R-:W3:Y:S03]  /*0400*/  LDG.E.U8 R17, desc[UR4][R2.64+0x5] ;  /* 0x0000050402117981 */ /* 0x000ee6000c1e1100 */
[----:B------:R-:W-:Y:S02]  /*0410*/  ISETP.NE.AND P1, PT, R14, 0x20, PT ;  /* 0x000000200e00780c */ /* 0x000fe40003f25270 */
[----:B------:R-:W-:Y:S01]  /*0420*/  PRMT R13, R13, 0x9910, RZ ;  /* 0x000099100d0d7816 */ /* 0x000fe200000000ff */
[----:B------:R-:W4:Y:S03]  /*0430*/  LDG.E.U8 R14, desc[UR4][R2.64+0x6] ;  /* 0x00000604020e7981 */ /* 0x000f26000c1e1100 */
[----:B------:R-:W-:Y:S01]  /*0440*/  ISETP.NE.AND P2, PT, R13, 0x20, PT ;  /* 0x000000200d00780c */ /* 0x000fe20003f45270 */
[----:B------:R-:W-:Y:S01]  /*0450*/  @P0 IMAD.IADD R43, R1, 0x1, R0 ;  /* 0x00000001012b0824 */ /* 0x000fe200078e0200 */
[----:B------:R-:W4:Y:S01]  /*0460*/  LDG.E.U8 R13, desc[UR4][R2.64+0x7] ;  /* 0x00000704020d7981 */ /* 0x000f22000c1e1100 */
[----:B------:R-:W-:-:S04]  /*0470*/  @P0 VIADD R0, R0, 0x1 ;  /* 0x0000000100000836 */ /* 0x000fc80000000000 */
[C---:B------:R-:W-:Y:S02]  /*0480*/  @P1 IMAD.IADD R45, R1.reuse, 0x1, R0 ;  /* 0x00000001012d1824 */ /* 0x040fe400078e0200 */
[----:B------:R-:W-:Y:S01]  /*0490*/  @P1 VIADD R0, R0, 0x1 ;  /* 0x0000000100001836 */ /* 0x000fe20000000000 */
[----:B------:R0:W-:Y:S03]  /*04a0*/  @P0 STL.U8 [R43], R34 ;  /* 0x000000222b000387 */ /* 0x0001e60000100000 */
[----:B------:R-:W-:Y:S01]  /*04b0*/  @P2 IMAD.IADD R42, R1, 0x1, R0 ;  /* 0x00000001012a2824 */ /* 0x000fe200078e0200 */
[----:B------:R1:W-:Y:S01]  /*04c0*/  @P1 STL.U8 [R45], R10 ;  /* 0x0000000a2d001387 */ /* 0x0003e20000100000 */
[----:B-----5:R-:W-:-:S03]  /*04d0*/  LOP3.LUT R35, R41, 0x20, RZ, 0xfc, !PT ;  /* 0x0000002029237812 */ /* 0x020fc600078efcff */
[----:B------:R5:W-:Y:S01]  /*04e0*/  @P2 STL.U8 [R42], R9 ;  /* 0x000000092a002387 */ /* 0x000be20000100000 */
[----:B0-----:R-:W-:Y:S02]  /*04f0*/  LOP3.LUT R34, R4, 0x20, RZ, 0xfc, !PT ;  /* 0x0000002004227812 */ /* 0x001fe400078efcff */
[----:B-1----:R-:W-:-:S04]  /*0500*/  LOP3.LUT R10, R5, 0x20, RZ, 0xfc, !PT ;  /* 0x00000020050a7812 */ /* 0x002fc800078efcff */
[----:B------:R-:W-:Y:S01]  /*0510*/  PRMT R10, R10, 0x9910, RZ ;  /* 0x000099100a0a7816 */ /* 0x000fe200000000ff */
[----:B-----5:R-:W5:Y:S01]  /*0520*/  LDG.E.U8 R9, desc[UR4][R2.64+0x8] ;  /* 0x0000080402097981 */ /* 0x020f62000c1e1100 */
[----:B------:R-:W-:Y:S02]  /*0530*/  PRMT R39, R35, 0x9910, RZ ;  /* 0x0000991023277816 */ /* 0x000fe400000000ff */
[----:B------:R-:W-:Y:S02]  /*0540*/  PRMT R34, R34, 0x9910, RZ ;  /* 0x0000991022227816 */ /* 0x000fe400000000ff */
[----:B------:R-:W-:Y:S02]  /*0550*/  LOP3.LUT R35, R40, 0x20, RZ, 0xfc, !PT ;  /* 0x0000002028237812 */ /* 0x000fe400078efcff */
[----:B------:R-:W-:Y:S02]  /*0560*/  ISETP.NE.AND P3, PT, R10, 0x20, PT ;  /* 0x000000200a00780c */ /* 0x000fe40003f65270 */
[----:B------:R-:W5:Y:S01]  /*0570*/  LDG.E.U8 R10, desc[UR4][R2.64+0x9] ;  /* 0x00000904020a7981 */ /* 0x000f62000c1e1100 */
[----:B------:R-:W-:Y:S01]  /*0580*/  @P2 VIADD R0, R0, 0x1 ;  /* 0x0000000100002836 */ /* 0x000fe20000000000 */
[----:B------:R-:W-:-:S02]  /*0590*/  PRMT R35, R35, 0x9910, RZ ;  /* 0x0000991023237816 */ /* 0x000fc400000000ff */
[----:B------:R-:W-:Y:S02]  /*05a0*/  ISETP.NE.AND P2, PT, R34, 0x20, PT ;  /* 0x000000202200780c */ /* 0x000fe40003f45270 */
[----:B------:R-:W5:Y:S01]  /*05b0*/  LDG.E.U8 R34, desc[UR4][R2.64+0xa] ;  /* 0x00000a0402227981 */ /* 0x000f62000c1e1100 */
[----:B------:R-:W-:Y:S02]  /*05c0*/  ISETP.NE.AND P0, PT, R39, 0x20, PT ;  /* 0x000000202700780c */ /* 0x000fe40003f05270 */
[----:B------:R-:W-:Y:S01]  /*05d0*/  ISETP.NE.AND P1, PT, R35, 0x20, PT ;  /* 0x000000202300780c */ /* 0x000fe20003f25270 */
[----:B------:R-:W5:Y:S04]  /*05e0*/  LDG.E.U8 R39, desc[UR4][R2.64+0xc] ;  /* 0x00000c0402277981 */ /* 0x000f68000c1e1100 */
[----:B------:R-:W5:Y:S06]  /*05f0*/  LDG.E.U8 R35, desc[UR4][R2.64+0xb] ;  /* 0x00000b0402237981 */ /* 0x000f6c000c1e1100 */
[----:B------:R-:W-:-:S02]  /*0600*/  @P0 IMAD.IADD R42, R1, 0x1, R0 ;  /* 0x00000001012a0824 */ /* 0x000fc400078e0200 */
[----:B------:R-:W-:-:S03]  /*0610*/  @P0 VIADD R0, R0, 0x1 ;  /* 0x0000000100000836 */ /* 0x000fc60000000000 */
[----:B------:R0:W-:Y:S01]  /*0620*/  @P0 STL.U8 [R42], R41 ;  /* 0x000000292a000387 */ /* 0x0001e20000100000 */
[----:B------:R-:W-:Y:S01]  /*0630*/  @P1 IMAD.IADD R45, R1, 0x1, R0 ;  /* 0x00000001012d1824 */ /* 0x000fe200078e0200 */
[----:B------:R-:W-:Y:S02]  /*0640*/  LOP3.LUT R43, R36, 0x20, RZ, 0xfc, !PT ;  /* 0x00000020242b7812 */ /* 0x000fe400078efcff */
[----:B0-----:R-:W5:Y:S04]  /*0650*/  LDG.E.U8 R41, desc[UR4][R2.64+0xd] ;  /* 0x00000d0402297981 */ /* 0x001f68000c1e1100 */
[----:B------:R-:W5:Y:S01]  /*0660*/  LDG.E.U8 R42, desc[UR4][R2.64+0xe] ;  /* 0x00000e04022a7981 */ /* 0x000f62000c1e1100 */
[----:B------:R-:W-:Y:S01]  /*0670*/  @P1 VIADD R0, R0, 0x1 ;  /* 0x0000000100001836 */ /* 0x000fe20000000000 */
[----:B------:R-:W-:-:S02]  /*0680*/  PRMT R43, R43, 0x9910, RZ ;  /* 0x000099102b2b7816 */ /* 0x000fc400000000ff */
[----:B------:R0:W-:Y:S01]  /*0690*/  @P1 STL.U8 [R45], R40 ;  /* 0x000000282d001387 */ /* 0x0001e20000100000 */
[----:B------:R-:W-:Y:S01]  /*06a0*/  @P2 IMAD.IADD R44, R1, 0x1, R0 ;  /* 0x00000001012c2824 */ /* 0x000fe200078e0200 */
[----:B------:R-:W-:Y:S01]  /*06b0*/  ISETP.NE.AND P0, PT, R43, 0x20, PT ;  /* 0x000000202b00780c */ /* 0x000fe20003f05270 */
[----:B------:R-:W-:Y:S01]  /*06c0*/  @P2 VIADD R0, R0, 0x1 ;  /* 0x0000000100002836 */ /* 0x000fe20000000000 */
[----:B------:R-:W-:Y:S01]  /*06d0*/  LOP3.LUT R43, R37, 0x20, RZ, 0xfc, !PT ;  /* 0x00000020252b7812 */ /* 0x000fe200078efcff */
[----:B0-----:R-:W5:Y:S02]  /*06e0*/  LDG.E.U8 R40, desc[UR4][R2.64+0xf] ;  /* 0x00000f0402287981 */ /* 0x001f64000c1e1100 */
[----:B------:R-:W-:Y:S01]  /*06f0*/  @P3 IMAD.IADD R45, R1, 0x1, R0 ;  /* 0x00000001012d3824 */ /* 0x000fe200078e0200 */
[----:B------:R-:W-:Y:S01]  /*0700*/  PRMT R43, R43, 0x9910, RZ ;  /* 0x000099102b2b7816 */ /* 0x000fe200000000ff */
[----:B------:R0:W-:Y:S04]  /*0710*/  @P2 STL.U8 [R44], R4 ;  /* 0x000000042c002387 */ /* 0x0001e80000100000 */
[----:B------:R1:W-:Y:S01]  /*0720*/  @P3 STL.U8 [R45], R5 ;  /* 0x000000052d003387 */ /* 0x0003e20000100000 */
[----:B0-----:R-:W-:Y:S01]  /*0730*/  LOP3.LUT R4, R38, 0x20, RZ, 0xfc, !PT ;  /* 0x0000002026047812 */ /* 0x001fe200078efcff */
[----:B-1----:R-:W-:-:S03]  /*0740*/  IMAD.MOV.U32 R5, RZ, RZ, R43 ;  /* 0x000000ffff057224 */ /* 0x002fc600078e002b */
[----:B------:R-:W-:Y:S01]  /*0750*/  PRMT R4, R4, 0x9910, RZ ;  /* 0x0000991004047816 */ /* 0x000fe200000000ff */
[----:B------:R-:W-:Y:S01]  /*0760*/  @P3 VIADD R0, R0, 0x1 ;  /* 0x0000000100003836 */ /* 0x000fe20000000000 */
[----:B------:R-:W5:Y:S01]  /*0770*/  LDG.E R43, desc[UR4][R2.64+0x10] ;  /* 0x00001004022b7981 */ /* 0x000f62000c1e1900 */
[----:B------:R-:W-:Y:S02]  /*0780*/  ISETP.NE.AND P1, PT, R5, 0x20, PT ;  /* 0x000000200500780c */ /* 0x000fe40003f25270 */
[----:B------:R-:W-:Y:S01]  /*0790*/  ISETP.NE.AND P2, PT, R4, 0x20, PT ;  /* 0x000000200400780c */ /* 0x000fe20003f45270 */
[----:B------:R-:W-:Y:S02]  /*07a0*/  @P0 IMAD.IADD R45, R1, 0x1, R0 ;  /* 0x00000001012d0824 */ /* 0x000fe400078e0200 */
[----:B------:R-:W-:-:S08]  /*07b0*/  @P0 VIADD R0, R0, 0x1 ;  /* 0x0000000100000836 */ /* 0x000fd00000000000 */
[C---:B------:R-:W-:Y:S02]  /*07c0*/  @P1 IMAD.IADD R4, R1.reuse, 0x1, R0 ;  /* 0x0000000101041824 */ /* 0x040fe400078e0200 */
[----:B------:R-:W-:Y:S01]  /*07d0*/  @P1 VIADD R0, R0, 0x1 ;  /* 0x0000000100001836 */ /* 0x000fe20000000000 */
[----:B------:R-:W-:Y:S03]  /*07e0*/  @P0 STL.U8 [R45], R36 ;  /* 0x000000242d000387 */ /* 0x000fe60000100000 */
[----:B------:R-:W-:Y:S01]  /*07f0*/  @P2 IMAD.IADD R5, R1, 0x1, R0 ;  /* 0x0000000101052824 */ /* 0x000fe200078e0200 */
[----:B------:R-:W-:Y:S04]  /*0800*/  @P1 STL.U8 [R4], R37 ;  /* 0x0000002504001387 */ /* 0x000fe80000100000 */
[----:B------:R0:W-:Y:S04]  /*0810*/  @P2 STL.U8 [R5], R38 ;  /* 0x0000002605002387 */ /* 0x0001e80000100000 */
[----:B0-----:R0:W5:Y:S01]  /*0820*/  LDG.E.64 R4, desc[UR4][R2.64+0x18] ;  /* 0x0000180402047981 */ /* 0x001162000c1e1b00 */
[----:B------:R-:W-:-:S04]  /*0830*/  LOP3.LUT R44, R7, 0x20, RZ, 0xfc, !PT ;  /* 0x00000020072c7812 */ /* 0x000fc800078efcff */
[----:B------:R-:W-:-:S05]  /*0840*/  PRMT R44, R44, 0x9910, RZ ;  /* 0x000099102c2c7816 */ /* 0x000fca00000000ff */
[----:B------:R-:W-:-:S05]  /*0850*/  IMAD.MOV.U32 R36, RZ, RZ, R44 ;  /* 0x000000ffff247224 */ /* 0x000fca00078e002c */
[----:B------:R-:W-:Y:S02]  /*0860*/  ISETP.NE.AND P0, PT, R36, 0x20, PT ;  /* 0x000000202400780c */ /* 0x000fe40003f05270 */
[----:B------:R-:W-:-:S04]  /*0870*/  LOP3.LUT R36, R6, 0x20, RZ, 0xfc, !PT ;  /* 0x0000002006247812 */ /* 0x000fc800078efcff */
[----:B------:R-:W-:Y:S01]  /*0880*/  PRMT R36, R36, 0x9910, RZ ;  /* 0x0000991024247816 */ /* 0x000fe200000000ff */
[----:B------:R-:W-:-:S03]  /*0890*/  @P2 VIADD R0, R0, 0x1 ;  /* 0x0000000100002836 */ /* 0x000fc60000000000 */
[----:B------:R-:W-:Y:S02]  /*08a0*/  ISETP.NE.AND P1, PT, R36, 0x20, PT ;  /* 0x000000202400780c */ /* 0x000fe40003f25270 */
[----:B------:R-:W-:Y:S01]  /*08b0*/  LOP3.LUT R36, R30, 0x20, RZ, 0xfc, !PT ;  /* 0x000000201e247812 */ /* 0x000fe200078efcff */
[----:B------:R-:W-:Y:S02]  /*08c0*/  @P0 IMAD.IADD R38, R1, 0x1, R0 ;  /* 0x0000000101260824 */ /* 0x000fe400078e0200 */
[----:B------:R-:W-:Y:S01]  /*08d0*/  @P0 VIADD R0, R0, 0x1 ;  /* 0x0000000100000836 */ /* 0x000fe20000000000 */
[----:B------:R-:W-:Y:S02]  /*08e0*/  PRMT R37, R36, 0x9910, RZ ;  /* 0x0000991024257816 */ /* 0x000fe400000000ff */
[----:B------:R-:W-:Y:S01]  /*08f0*/  LOP3.LUT R36, R33, 0x20, RZ, 0xfc, !PT ;  /* 0x0000002021247812 */ /* 0x000fe200078efcff */
[----:B------:R1:W-:Y:S01]  /*0900*/  @P0 STL.U8 [R38], R7 ;  /* 0x0000000726000387 */ /* 0x0003e20000100000 */
[----:B------:R-:W-:-:S02]  /*0910*/  ISETP.NE.AND P0, PT, R37, 0x20, PT ;  /* 0x000000202500780c */ /* 0x000fc40003f05270 */
[----:B------:R-:W-:Y:S01]  /*0920*/  PRMT R36, R36, 0x9910, RZ ;  /* 0x0000991024247816 */ /* 0x000fe200000000ff */
[----:B------:R-:W-:-:S03]  /*0930*/  @P1 IMAD.IADD R45, R1, 0x1, R0 ;  /* 0x00000001012d1824 */ /* 0x000fc600078e0200 */
[----:B------:R-:W-:Y:S02]  /*0940*/  ISETP.NE.AND P2, PT, R36, 0x20, PT ;  /* 0x000000202400780c */ /* 0x000fe40003f45270 */
[----:B-1----:R-:W-:Y:S01]  /*0950*/  LOP3.LUT R7, R32, 0x20, RZ, 0xfc, !PT ;  /* 0x0000002020077812 */ /* 0x002fe200078efcff */
[----:B------:R1:W-:Y:S03]  /*0960*/  @P1 STL.U8 [R45], R6 ;  /* 0x000000062d001387 */ /* 0x0003e60000100000 */
[----:B------:R-:W-:Y:S01]  /*0970*/  PRMT R7, R7, 0x9910, RZ ;  /* 0x0000991007077816 */ /* 0x000fe200000000ff */
[----:B------:R-:W-:Y:S01]  /*0980*/  @P1 VIADD R0, R0, 0x1 ;  /* 0x0000000100001836 */ /* 0x000fe20000000000 */
[----:B-1----:R-:W-:Y:S02]  /*0990*/  LOP3.LUT R6, R31, 0x20, RZ, 0xfc, !PT ;  /* 0x000000201f067812 */ /* 0x002fe400078efcff */
[----:B------:R-:W-:-:S02]  /*09a0*/  ISETP.NE.AND P3, PT, R7, 0x20, PT ;  /* 0x000000200700780c */ /* 0x000fc40003f65270 */
[----:B------:R-:W-:Y:S01]  /*09b0*/  PRMT R6, R6, 0x9910, RZ ;  /* 0x0000991006067816 */ /* 0x000fe200000000ff */
[----:B------:R-:W-:Y:S02]  /*09c0*/  @P0 IMAD.IADD R37, R1, 0x1, R0 ;  /* 0x0000000101250824 */ /* 0x000fe400078e0200 */
[----:B------:R-:W-:Y:S01]  /*09d0*/  @P0 VIADD R0, R0, 0x1 ;  /* 0x0000000100000836 */ /* 0x000fe20000000000 */
[----:B------:R-:W-:Y:S02]  /*09e0*/  ISETP.NE.AND P4, PT, R6, 0x20, PT ;  /* 0x000000200600780c */ /* 0x000fe40003f85270 */
[----:B------:R-:W-:Y:S01]  /*09f0*/  LOP3.LUT R6, R23, 0x20, RZ, 0xfc, !PT ;  /* 0x0000002017067812 */ /* 0x000fe200078efcff */
[----:B------:R-:W-:Y:S01]  /*0a00*/  @P2 IMAD.IADD R38, R1, 0x1, R0 ;  /* 0x0000000101262824 */ /* 0x000fe200078e0200 */
[----:B------:R-:W-:Y:S01]  /*0a10*/  LOP3.LUT R7, R22, 0x20, RZ, 0xfc, !PT ;  /* 0x0000002016077812 */ /* 0x000fe200078efcff */
[----:B------:R-:W-:Y:S01]  /*0a20*/  @P2 VIADD R0, R0, 0x1 ;  /* 0x0000000100002836 */ /* 0x000fe20000000000 */
[----:B------:R-:W-:-:S02]  /*0a30*/  PRMT R36, R6, 0x9910, RZ ;  /* 0x0000991006247816 */ /* 0x000fc400000000ff */
[----:B------:R-:W-:Y:S01]  /*0a40*/  LOP3.LUT R6, R26, 0x20, RZ, 0xfc, !PT ;  /* 0x000000201a067812 */ /* 0x000fe200078efcff */
[----:B------:R1:W-:Y:S01]  /*0a50*/  @P0 STL.U8 [R37], R30 ;  /* 0x0000001e25000387 */ /* 0x0003e20000100000 */
[----:B------:R-:W-:Y:S02]  /*0a60*/  @P3 IMAD.IADD R45, R1, 0x1, R0 ;  /* 0x00000001012d3824 */ /* 0x000fe400078e0200 */
[----:B------:R-:W-:Y:S01]  /*0a70*/  @P3 VIADD R0, R0, 0x1 ;  /* 0x0000000100003836 */ /* 0x000fe20000000000 */
[----:B------:R0:W-:Y:S01]  /*0a80*/  @P2 STL.U8 [R38], R33 ;  /* 0x0000002126002387 */ /* 0x0001e20000100000 */
[----:B------:R-:W-:Y:S02]  /*0a90*/  PRMT R6, R6, 0x9910, RZ ;  /* 0x0000991006067816 */ /* 0x000fe400000000ff */
[----:B-1----:R-:W-:Y:S02]  /*0aa0*/  LOP3.LUT R30, R29, 0x20, RZ, 0xfc, !PT ;  /* 0x000000201d1e7812 */ /* 0x002fe400078efcff */
[----:B0-----:R-:W-:Y:S01]  /*0ab0*/  PRMT R33, R7, 0x9910, RZ ;  /* 0x0000991007217816 */ /* 0x001fe200000000ff */
[----:B------:R-:W-:Y:S01]  /*0ac0*/  @P4 IMAD.IADD R44, R1, 0x1, R0 ;  /* 0x00000001012c4824 */ /* 0x000fe200078e0200 */
[----:B------:R-:W-:Y:S01]  /*0ad0*/  @P3 STL.U8 [R45], R32 ;  /* 0x000000202d003387 */ /* 0x000fe20000100000 */
[----:B------:R-:W-:Y:S01]  /*0ae0*/  PRMT R37, R30, 0x9910, RZ ;  /* 0x000099101e257816 */ /* 0x000fe200000000ff */
[----:B------:R-:W-:Y:S01]  /*0af0*/  IMAD.MOV.U32 R7, RZ, RZ, R6 ;  /* 0x000000ffff077224 */ /* 0x000fe200078e0006 */
[----:B------:R-:W-:Y:S01]  /*0b00*/  ISETP.NE.AND P3, PT, R36, 0x20, PT ;  /* 0x000000202400780c */ /* 0x000fe20003f65270 */
[----:B------:R-:W-:Y:S01]  /*0b10*/  IMAD.MOV.U32 R30, RZ, RZ, R33 ;  /* 0x000000ffff1e7224 */ /* 0x000fe200078e0021 */
[----:B------:R-:W-:Y:S01]  /*0b20*/  LOP3.LUT R6, R28, 0x20, RZ, 0xfc, !PT ;  /* 0x000000201c067812 */ /* 0x000fe200078efcff */
[----:B------:R0:W-:Y:S01]  /*0b30*/  @P4 STL.U8 [R44], R31 ;  /* 0x0000001f2c004387 */ /* 0x0001e20000100000 */
[----:B------:R-:W-:-:S02]  /*0b40*/  ISETP.NE.AND P0, PT, R7, 0x20, PT ;  /* 0x000000200700780c */ /* 0x000fc40003f05270 */
[----:B------:R-:W-:Y:S02]  /*0b50*/  ISETP.NE.AND P1, PT, R30, 0x20, PT ;  /* 0x000000201e00780c */ /* 0x000fe40003f25270 */
[----:B------:R-:W-:Y:S02]  /*0b60*/  PRMT R30, R6, 0x9910, RZ ;  /* 0x00009910061e7816 */ /* 0x000fe400000000ff */
[----:B------:R-:W-:Y:S01]  /*0b70*/  LOP3.LUT R6, R27, 0x20, RZ, 0xfc, !PT ;  /* 0x000000201b067812 */ /* 0x000fe200078efcff */
[----:B0-----:R-:W-:Y:S02]  /*0b80*/  IMAD.MOV.U32 R31, RZ, RZ, R37 ;  /* 0x000000ffff1f7224 */ /* 0x001fe400078e0025 */
[----:B------:R-:W-:-:S03]  /*0b90*/  @P4 VIADD R0, R0, 0x1 ;  /* 0x0000000100004836 */ /* 0x000fc60000000000 */
[----:B------:R-:W-:Y:S02]  /*0ba0*/  ISETP.NE.AND P2, PT, R31, 0x20, PT ;  /* 0x000000201f00780c */ /* 0x000fe40003f45270 */
[----:B------:R-:W-:Y:S01]  /*0bb0*/  PRMT R31, R6, 0x9910, RZ ;  /* 0x00009910061f7816 */ /* 0x000fe200000000ff */
[----:B------:R-:W-:Y:S01]  /*0bc0*/  @P3 IMAD.IADD R6, R1, 0x1, R0 ;  /* 0x0000000101063824 */ /* 0x000fe200078e0200 */
[----:B------:R-:W-:Y:S01]  /*0bd0*/  LOP3.LUT R7, R25, 0x20, RZ, 0xfc, !PT ;  /* 0x0000002019077812 */ /* 0x000fe200078efcff */
[----:B------:R-:W-:Y:S01]  /*0be0*/  @P3 VIADD R0, R0, 0x1 ;  /* 0x0000000100003836 */ /* 0x000fe20000000000 */
[----:B------:R-:W-:Y:S01]  /*0bf0*/  ISETP.NE.AND P4, PT, R30, 0x20, PT ;  /* 0x000000201e00780c */ /* 0x000fe20003f85270 */
[----:B------:R-:W-:Y:S01]  /*0c00*/  IMAD.MOV.U32 R30, RZ, RZ, R31 ;  /* 0x000000ffff1e7224 */ /* 0x000fe200078e001f */
[----:B------:R-:W-:Y:S01]  /*0c10*/  PRMT R31, R7, 0x9910, RZ ;  /* 0x00009910071f7816 */ /* 0x000fe200000000ff */
[----:B------:R-:W-:Y:S02]  /*0c20*/  @P0 IMAD.IADD R7, R1, 0x1, R0 ;  /* 0x0000000101070824 */ /* 0x000fe400078e0200 */
[----:B------:R-:W-:Y:S01]  /*0c30*/  @P0 VIADD R0, R0, 0x1 ;  /* 0x0000000100000836 */ /* 0x000fe20000000000 */
[----:B------:R0:W-:Y:S01]  /*0c40*/  @P3 STL.U8 [R6], R23 ;  /* 0x0000001706003387 */ /* 0x0001e20000100000 */
[----:B------:R-:W-:-:S02]  /*0c50*/  ISETP.NE.AND P5, PT, R30, 0x20, PT ;  /* 0x000000201e00780c */ /* 0x000fc40003fa5270 */
[----:B------:R-:W-:Y:S02]  /*0c60*/  @P1 IMAD.IADD R33, R1, 0x1, R0 ;  /* 0x0000000101211824 */ /* 0x000fe400078e0200 */
[----:B------:R-:W-:Y:S01]  /*0c70*/  @P1 VIADD R0, R0, 0x1 ;  /* 0x0000000100001836 */ /* 0x000fe20000000000 */
[----:B------:R-:W-:Y:S02]  /*0c80*/  LOP3.LUT R30, R24, 0x20, RZ, 0xfc, !PT ;  /* 0x00000020181e7812 */ /* 0x000fe400078efcff */
[----:B0-----:R-:W-:Y:S01]  /*0c90*/  LOP3.LUT R6, R11, 0x20, RZ, 0xfc, !PT ;  /* 0x000000200b067812 */ /* 0x001fe200078efcff */
[----:B------:R-:W-:Y:S01]  /*0ca0*/  @P2 IMAD.IADD R32, R1, 0x1, R0 ;  /* 0x0000000101202824 */ /* 0x000fe200078e0200 */
[----:B------:R-:W-:Y:S01]  /*0cb0*/  ISETP.NE.AND P6, PT, R31, 0x20, PT ;  /* 0x000000201f00780c */ /* 0x000fe20003fc5270 */
[----:B------:R-:W-:Y:S01]  /*0cc0*/  @P2 VIADD R0, R0, 0x1 ;  /* 0x0000000100002836 */ /* 0x000fe20000000000 */
[----:B------:R-:W-:Y:S01]  /*0cd0*/  PRMT R37, R6, 0x9910, RZ ;  /* 0x0000991006257816 */ /* 0x000fe200000000ff */
[----:B------:R0:W-:Y:S01]  /*0ce0*/  @P0 STL.U8 [R7], R26 ;  /* 0x0000001a07000387 */ /* 0x0001e20000100000 */
[----:B------:R-:W-:-:S02]  /*0cf0*/  PRMT R30, R30, 0x9910, RZ ;  /* 0x000099101e1e7816 */ /* 0x000fc400000000ff */
[----:B--2---:R-:W-:Y:S01]  /*0d00*/  LOP3.LUT R6, R12, 0x20, RZ, 0xfc, !PT ;  /* 0x000000200c067812 */ /* 0x004fe200078efcff */
[----:B------:R1:W-:Y:S01]  /*0d10*/  @P1 STL.U8 [R33], R22 ;  /* 0x0000001621001387 */ /* 0x0003e20000100000 */
[----:B------:R-:W-:Y:S01]  /*0d20*/  @P4 IMAD.IADD R31, R1, 0x1, R0 ;  /* 0x00000001011f4824 */ /* 0x000fe200078e0200 */
[----:B------:R-:W-:Y:S01]  /*0d30*/  ISETP.NE.AND P3, PT, R30, 0x20, PT ;  /* 0x000000201e00780c */ /* 0x000fe20003f65270 */
[----:B------:R-:W-:Y:S01]  /*0d40*/  @P4 VIADD R0, R0, 0x1 ;  /* 0x0000000100004836 */ /* 0x000fe20000000000 */
[----:B0-----:R-:W-:Y:S02]  /*0d50*/  LOP3.LUT R7, R15, 0x20, RZ, 0xfc, !PT ;  /* 0x000000200f077812 */ /* 0x001fe400078efcff */
[----:B------:R-:W-:Y:S01]  /*0d60*/  PRMT R26, R6, 0x9910, RZ ;  /* 0x00009910061a7816 */ /* 0x000fe200000000ff */
[----:B-1----:R-:W-:Y:S01]  /*0d70*/  IMAD.MOV.U32 R22, RZ, RZ, R37 ;  /* 0x000000ffff167224 */ /* 0x002fe200078e0025 */
[----:B------:R-:W-:Y:S01]  /*0d80*/  LOP3.LUT R6, R19, 0x20, RZ, 0xfc, !PT ;  /* 0x0000002013067812 */ /* 0x000fe200078efcff */
[----:B------:R-:W-:-:S02]  /*0d90*/  @P5 IMAD.IADD R30, R1, 0x1, R0 ;  /* 0x00000001011e5824 */ /* 0x000fc400078e0200 */
[----:B------:R-:W-:Y:S01]  /*0da0*/  @P5 VIADD R0, R0, 0x1 ;  /* 0x0000000100005836 */ /* 0x000fe20000000000 */
[----:B------:R-:W-:Y:S02]  /*0db0*/  ISETP.NE.AND P0, PT, R22, 0x20, PT ;  /* 0x000000201600780c */ /* 0x000fe40003f05270 */
[----:B------:R-:W-:Y:S01]  /*0dc0*/  PRMT R22, R7, 0x9910, RZ ;  /* 0x0000991007167816 */ /* 0x000fe200000000ff */
[----:B------:R-:W-:Y:S01]  /*0dd0*/  IMAD.MOV.U32 R7, RZ, RZ, R26 ;  /* 0x000000ffff077224 */ /* 0x000fe200078e001a */
[----:B------:R-:W-:Y:S01]  /*0de0*/  PRMT R26, R6, 0x9910, RZ ;  /* 0x00009910061a7816 */ /* 0x000fe200000000ff */
[----:B------:R-:W-:Y:S01]  /*0df0*/  @P6 IMAD.IADD R36, R1, 0x1, R0 ;  /* 0x0000000101246824 */ /* 0x000fe200078e0200 */
[----:B------:R-:W-:Y:S01]  /*0e00*/  LOP3.LUT R6, R18, 0x20, RZ, 0xfc, !PT ;  /* 0x0000002012067812 */ /* 0x000fe200078efcff */
[----:B------:R-:W-:Y:S01]  /*0e10*/  @P6 VIADD R0, R0, 0x1 ;  /* 0x0000000100006836 */ /* 0x000fe20000000000 */
[----:B------:R-:W-:Y:S01]  /*0e20*/  ISETP.NE.AND P1, PT, R7, 0x20, PT ;  /* 0x000000200700780c */ /* 0x000fe20003f25270 */
[----:B------:R-:W-:Y:S01]  /*0e30*/  IMAD.MOV.U32 R7, RZ, RZ, R26 ;  /* 0x000000ffff077224 */ /* 0x000fe200078e001a */
[----:B------:R-:W-:Y:S01]  /*0e40*/  @P2 STL.U8 [R32], R29 ;  /* 0x0000001d20002387 */ /* 0x000fe20000100000 */
[----:B------:R-:W-:Y:S01]  /*0e50*/  PRMT R6, R6, 0x9910, RZ ;  /* 0x0000991006067816 */ /* 0x000fe200000000ff */
[----:B------:R-:W-:-:S02]  /*0e60*/  @P3 IMAD.IADD R23, R1, 0x1, R0 ;  /* 0x0000000101173824 */ /* 0x000fc400078e0200 */
[----:B------:R-:W-:Y:S01]  /*0e70*/  @P4 STL.U8 [R31], R28 ;  /* 0x0000001c1f004387 */ /* 0x000fe20000100000 */
[----:B------:R-:W-:Y:S01]  /*0e80*/  @P3 VIADD R0, R0, 0x1 ;  /* 0x0000000100003836 */ /* 0x000fe20000000000 */
[----:B------:R-:W-:Y:S02]  /*0e90*/  ISETP.NE.AND P2, PT, R22, 0x20, PT ;  /* 0x000000201600780c */ /* 0x000fe40003f45270 */
[----:B------:R-:W-:Y:S04]  /*0ea0*/  @P5 STL.U8 [R30], R27 ;  /* 0x0000001b1e005387 */ /* 0x000fe80000100000 */
[----:B------:R-:W-:Y:S01]  /*0eb0*/  @P6 STL.U8 [R36], R25 ;  /* 0x0000001924006387 */ /* 0x000fe20000100000 */
[----:B------:R-:W-:Y:S01]  /*0ec0*/  ISETP.NE.AND P6, PT, R7, 0x20, PT ;  /* 0x000000200700780c */ /* 0x000fe20003fc5270 */
[----:B------:R-:W-:Y:S01]  /*0ed0*/  IMAD.MOV.U32 R7, RZ, RZ, R6 ;  /* 0x000000ffff077224 */ /* 0x000fe200078e0006 */
[----:B---3--:R-:W-:Y:S01]  /*0ee0*/  LOP3.LUT R6, R17, 0x20, RZ, 0xfc, !PT ;  /* 0x0000002011067812 */ /* 0x008fe200078efcff */
[----:B------:R0:W-:Y:S03]  /*0ef0*/  @P3 STL.U8 [R23], R24 ;  /* 0x0000001817003387 */ /* 0x0001e60000100000 */
[----:B------:R-:W-:-:S02]  /*0f00*/  PRMT R22, R6, 0x9910, RZ ;  /* 0x0000991006167816 */ /* 0x000fc400000000ff */
[----:B----4-:R-:W-:Y:S01]  /*0f10*/  LOP3.LUT R6, R13, 0x20, RZ, 0xfc, !PT ;  /* 0x000000200d067812 */ /* 0x010fe200078efcff */
[----:B0-----:R-:W-:Y:S02]  /*0f20*/  @P0 IMAD.IADD R24, R1, 0x1, R0 ;  /* 0x0000000101180824 */ /* 0x001fe400078e0200 */
[----:B------:R-:W-:Y:S01]  /*0f30*/  @P0 VIADD R0, R0, 0x1 ;  /* 0x0000000100000836 */ /* 0x000fe20000000000 */
[----:B------:R-:W-:-:S03]  /*0f40*/  ISETP.NE.AND P5, PT, R7, 0x20, PT ;  /* 0x000000200700780c */ /* 0x000fc60003fa5270 */
[C---:B------:R-:W-:Y:S02]  /*0f50*/  @P1 IMAD.IADD R23, R1.reuse, 0x1, R0 ;  /* 0x0000000101171824 */ /* 0x040fe400078e0200 */
[----:B------:R-:W-:Y:S01]  /*0f60*/  @P1 VIADD R0, R0, 0x1 ;  /* 0x0000000100001836 */ /* 0x000fe20000000000 */
[----:B------:R-:W-:Y:S02]  /*0f70*/  PRMT R6, R6, 0x9910, RZ ;  /* 0x0000991006067816 */ /* 0x000fe400000000ff */
[----:B------:R-:W-:Y:S01]  /*0f80*/  LOP3.LUT R7, R14, 0x20, RZ, 0xfc, !PT ;  /* 0x000000200e077812 */ /* 0x000fe200078efcff */
[----:B------:R-:W-:Y:S01]  /*0f90*/  @P2 IMAD.IADD R26, R1, 0x1, R0 ;  /* 0x00000001011a2824 */ /* 0x000fe200078e0200 */
[----:B------:R0:W-:Y:S01]  /*0fa0*/  @P0 STL.U8 [R24], R11 ;  /* 0x0000000b18000387 */ /* 0x0001e20000100000 */
[----:B------:R-:W-:Y:S01]  /*0fb0*/  @P2 VIADD R0, R0, 0x1 ;  /* 0x0000000100002836 */ /* 0x000fe20000000000 */
[----:B------:R-:W-:Y:S02]  /*0fc0*/  ISETP.NE.AND P4, PT, R22, 0x20, PT ;  /* 0x000000201600780c */ /* 0x000fe40003f85270 */
[----:B------:R-:W-:-:S02]  /*0fd0*/  ISETP.NE.AND P0, PT, R6, 0x20, PT ;  /* 0x000000200600780c */ /* 0x000fc40003f05270 */
[----:B------:R-:W-:Y:S02]  /*0fe0*/  PRMT R7, R7, 0x9910, RZ ;  /* 0x0000991007077816 */ /* 0x000fe400000000ff */
[----:B-----5:R-:W-:Y:S01]  /*0ff0*/  LOP3.LUT R6, R9, 0x20, RZ, 0xfc, !PT ;  /* 0x0000002009067812 */ /* 0x020fe200078efcff */
[----:B------:R-:W-:Y:S01]  /*1000*/  @P6 IMAD.IADD R22, R1, 0x1, R0 ;  /* 0x0000000101166824 */ /* 0x000fe200078e0200 */
[----:B------:R-:W-:Y:S01]  /*1010*/  ISETP.NE.AND P3, PT, R7, 0x20, PT ;  /* 0x000000200700780c */ /* 0x000fe20003f65270 */
[----:B------:R-:W-:Y:S01]  /*1020*/  @P6 VIADD R0, R0, 0x1 ;  /* 0x0000000100006836 */ /* 0x000fe20000000000 */
[----:B0-----:R-:W-:Y:S02]  /*1030*/  PRMT R11, R6, 0x9910, RZ ;  /* 0x00009910060b7816 */ /* 0x001fe400000000ff */
[----:B------:R-:W-:Y:S01]  /*1040*/  LOP3.LUT R6, R10, 0x20, RZ, 0xfc, !PT ;  /* 0x000000200a067812 */ /* 0x000fe200078efcff */
[----:B------:R-:W-:Y:S01]  /*1050*/  @P5 IMAD.IADD R25, R1, 0x1, R0 ;  /* 0x0000000101195824 */ /* 0x000fe200078e0200 */
[----:B------:R0:W-:Y:S01]  /*1060*/  @P1 STL.U8 [R23], R12 ;  /* 0x0000000c17001387 */ /* 0x0001e20000100000 */
[----:B------:R-:W-:Y:S01]  /*1070*/  @P5 VIADD R0, R0, 0x1 ;  /* 0x0000000100005836 */ /* 0x000fe20000000000 */
[----:B------:R-:W-:-:S02]  /*1080*/  LOP3.LUT R7, R34, 0x20, RZ, 0xfc, !PT ;  /* 0x0000002022077812 */ /* 0x000fc400078efcff */
[----:B------:R-:W-:Y:S01]  /*1090*/  @P2 STL.U8 [R26], R15 ;  /* 0x0000000f1a002387 */ /* 0x000fe20000100000 */
[----:B------:R-:W-:Y:S01]  /*10a0*/  @P4 IMAD.IADD R28, R1, 0x1, R0 ;  /* 0x00000001011c4824 */ /* 0x000fe200078e0200 */
[----:B------:R-:W-:Y:S02]  /*10b0*/  ISETP.NE.AND P2, PT, R11, 0x20, PT ;  /* 0x000000200b00780c */ /* 0x000fe40003f45270 */
[----:B0-----:R-:W-:Y:S01]  /*10c0*/  PRMT R12, R6, 0x9910, RZ ;  /* 0x00009910060c7816 */ /* 0x001fe200000000ff */
[----:B------:R-:W-:Y:S01]  /*10d0*/  @P4 VIADD R0, R0, 0x1 ;  /* 0x0000000100004836 */ /* 0x000fe20000000000 */
[----:B------:R-:W-:Y:S02]  /*10e0*/  PRMT R11, R7, 0x9910, RZ ;  /* 0x00009910070b7816 */ /* 0x000fe400000000ff */
[----:B------:R-:W-:Y:S01]  /*10f0*/  LOP3.LUT R6, R35, 0x20, RZ, 0xfc, !PT ;  /* 0x0000002023067812 */ /* 0x000fe200078efcff */
[----:B------:R-:W-:Y:S02]  /*1100*/  IMAD.MOV.U32 R7, RZ, RZ, R12 ;  /* 0x000000ffff077224 */ /* 0x000fe400078e000c */
[----:B------:R-:W-:Y:S01]  /*1110*/  @P3 IMAD.IADD R27, R1, 0x1, R0 ;  /* 0x00000001011b3824 */ /* 0x000fe200078e0200 */
[----:B------:R-:W-:Y:S01]  /*1120*/  PRMT R12, R6, 0x9910, RZ ;  /* 0x00009910060c7816 */ /* 0x000fe200000000ff */
[----:B------:R-:W-:Y:S01]  /*1130*/  @P3 VIADD R0, R0, 0x1 ;  /* 0x0000000100003836 */ /* 0x000fe20000000000 */
[----:B------:R-:W-:Y:S01]  /*1140*/  ISETP.NE.AND P1, PT, R7, 0x20, PT ;  /* 0x000000200700780c */ /* 0x000fe20003f25270 */
[----:B------:R-:W-:Y:S01]  /*1150*/  @P6 STL.U8 [R22], R19 ;  /* 0x0000001316006387 */ /* 0x000fe20000100000 */
[----:B------:R-:W-:Y:S01]  /*1160*/  LOP3.LUT R6, R39, 0x20, RZ, 0xfc, !PT ;  /* 0x0000002027067812 */ /* 0x000fe200078efcff */
[----:B------:R-:W-:-:S02]  /*1170*/  @P0 IMAD.IADD R24, R1, 0x1, R0 ;  /* 0x0000000101180824 */ /* 0x000fc400078e0200 */
[----:B------:R-:W-:Y:S01]  /*1180*/  @P5 STL.U8 [R25], R18 ;  /* 0x0000001219005387 */ /* 0x000fe20000100000 */
[----:B------:R-:W-:Y:S01]  /*1190*/  IMAD.MOV.U32 R7, RZ, RZ, R12 ;  /* 0x000000ffff077224 */ /* 0x000fe200078e000c */
[----:B------:R-:W-:Y:S01]  /*11a0*/  PRMT R6, R6, 0x9910, RZ ;  /* 0x0000991006067816 */ /* 0x000fe200000000ff */
[----:B------:R-:W-:Y:S01]  /*11b0*/  @P0 VIADD R0, R0, 0x1 ;  /* 0x0000000100000836 */ /* 0x000fe20000000000 */
[----:B------:R-:W-:Y:S04]  /*11c0*/  @P4 STL.U8 [R28], R17 ;  /* 0x000000111c004387 */ /* 0x000fe80000100000 */
[----:B------:R-:W-:Y:S01]  /*11d0*/  @P3 STL.U8 [R27], R14 ;  /* 0x0000000e1b003387 */ /* 0x000fe20000100000 */
[----:B------:R-:W-:Y:S01]  /*11e0*/  ISETP.NE.AND P3, PT, R11, 0x20, PT ;  /* 0x000000200b00780c */ /* 0x000fe20003f65270 */
[----:B------:R-:W-:Y:S01]  /*11f0*/  @P2 IMAD.IADD R12, R1, 0x1, R0 ;  /* 0x00000001010c2824 */ /* 0x000fe200078e0200 */
[----:B------:R-:W-:Y:S01]  /*1200*/  ISETP.NE.AND P6, PT, R7, 0x20, PT ;  /* 0x000000200700780c */ /* 0x000fe20003fc5270 */
[----:B------:R-:W-:-:S02]  /*1210*/  @P2 VIADD R0, R0, 0x1 ;  /* 0x0000000100002836 */ /* 0x000fc40000000000 */
[----:B------:R-:W-:Y:S01]  /*1220*/  IMAD.MOV.U32 R7, RZ, RZ, R6 ;  /* 0x000000ffff077224 */ /* 0x000fe200078e0006 */
[----:B------:R0:W-:Y:S01]  /*1230*/  @P0 STL.U8 [R24], R13 ;  /* 0x0000000d18000387 */ /* 0x0001e20000100000 */
[----:B------:R-:W-:-:S03]  /*1240*/  LOP3.LUT R6, R41, 0x20, RZ, 0xfc, !PT ;  /* 0x0000002029067812 */ /* 0x000fc600078efcff */
[----:B------:R-:W-:Y:S02]  /*1250*/  ISETP.NE.AND P5, PT, R7, 0x20, PT ;  /* 0x000000200700780c */ /* 0x000fe40003fa5270 */
[----:B------:R-:W-:Y:S01]  /*1260*/  PRMT R11, R6, 0x9910, RZ ;  /* 0x00009910060b7816 */ /* 0x000fe200000000ff */
[----:B0-----:R-:W-:Y:S02]  /*1270*/  @P1 IMAD.IADD R13, R1, 0x1, R0 ;  /* 0x00000001010d1824 */ /* 0x001fe400078e0200 */
[----:B------:R-:W-:Y:S01]  /*1280*/  @P1 VIADD R0, R0, 0x1 ;  /* 0x0000000100001836 */ /* 0x000fe20000000000 */
[----:B------:R-:W-:-:S03]  /*1290*/  LOP3.LUT R7, R42, 0x20, RZ, 0xfc, !PT ;  /* 0x000000202a077812 */ /* 0x000fc600078efcff */
[----:B------:R-:W-:Y:S01]  /*12a0*/  @P3 IMAD.IADD R15, R1, 0x1, R0 ;  /* 0x00000001010f3824 */ /* 0x000fe200078e0200 */
[----:B------:R-:W-:Y:S01]  /*12b0*/  ISETP.NE.AND P4, PT, R11, 0x20, PT ;  /* 0x000000200b00780c */ /* 0x000fe20003f85270 */
[----:B------:R-:W-:Y:S01]  /*12c0*/  @P3 VIADD R0, R0, 0x1 ;  /* 0x0000000100003836 */ /* 0x000fe20000000000 */
[----:B------:R-:W-:Y:S02]  /*12d0*/  PRMT R7, R7, 0x9910, RZ ;  /* 0x0000991007077816 */ /* 0x000fe400000000ff */
[----:B------:R-:W-:Y:S01]  /*12e0*/  LOP3.LUT R6, R40, 0x20, RZ, 0xfc, !PT ;  /* 0x0000002028067812 */ /* 0x000fe200078efcff */
[----:B------:R-:W-:Y:S01]  /*12f0*/  @P6 IMAD.IADD R14, R1, 0x1, R0 ;  /* 0x00000001010e6824 */ /* 0x000fe200078e0200 */
[----:B------:R-:W-:Y:S01]  /*1300*/  ISETP.NE.AND P0, PT, R7, 0x20, PT ;  /* 0x000000200700780c */ /* 0x000fe20003f05270 */
[----:B------:R-:W-:Y:S01]  /*1310*/  @P6 VIADD R0, R0, 0x1 ;  /* 0x0000000100006836 */ /* 0x000fe20000000000 */
[----:B------:R-:W-:Y:S01]  /*1320*/  PRMT R6, R6, 0x9910, RZ ;  /* 0x0000991006067816 */ /* 0x000fe200000000ff */
[----:B------:R0:W-:Y:S02]  /*1330*/  @P2 STL.U8 [R12], R9 ;  /* 0x000000090c002387 */ /* 0x0001e40000100000 */
[----:B------:R-:W-:Y:S01]  /*1340*/  @P5 IMAD.IADD R18, R1, 0x1, R0 ;  /* 0x0000000101125824 */ /* 0x000fe200078e0200 */
[----:B------:R-:W-:Y:S01]  /*1350*/  ISETP.NE.AND P2, PT, R6, 0x20, PT ;  /* 0x000000200600780c */ /* 0x000fe20003f45270 */
[----:B------:R-:W-:-:S04]  /*1360*/  @P5 VIADD R0, R0, 0x1 ;  /* 0x0000000100005836 */ /* 0x000fc80000000000 */
[----:B------:R-:W-:Y:S02]  /*1370*/  @P4 IMAD.IADD R6, R1, 0x1, R0 ;  /* 0x0000000101064824 */ /* 0x000fe400078e0200 */
[----:B------:R-:W-:-:S04]  /*1380*/  @P4 VIADD R0, R0, 0x1 ;  /* 0x0000000100004836 */ /* 0x000fc80000000000 */
[C---:B------:R-:W-:Y:S02]  /*1390*/  @P0 IMAD.IADD R7, R1.reuse, 0x1, R0 ;  /* 0x0000000101070824 */ /* 0x040fe400078e0200 */
[----:B------:R-:W-:Y:S01]  /*13a0*/  @P0 VIADD R0, R0, 0x1 ;  /* 0x0000000100000836 */ /* 0x000fe20000000000 */
[----:B------:R0:W-:Y:S03]  /*13b0*/  @P1 STL.U8 [R13], R10 ;  /* 0x0000000a0d001387 */ /* 0x0001e60000100000 */
[----:B------:R-:W-:Y:S01]  /*13c0*/  @P2 IMAD.IADD R11, R1, 0x1, R0 ;  /* 0x00000001010b2824 */ /* 0x000fe200078e0200 */
[----:B------:R0:W-:Y:S04]  /*13d0*/  @P3 STL.U8 [R15], R34 ;  /* 0x000000220f003387 */ /* 0x0001e80000100000 */
[----:B------:R0:W-:Y:S01]  /*13e0*/  @P6 STL.U8 [R14], R35 ;  /* 0x000000230e006387 */ /* 0x0001e20000100000 */
[----:B------:R-:W-:-:S03]  /*13f0*/  VIADD R8, R8, 0x1 ;  /* 0x0000000108087836 */ /* 0x000fc60000000000 */
[----:B------:R0:W-:Y:S04]  /*1400*/  @P5 STL.U8 [R18], R39 ;  /* 0x0000002712005387 */ /* 0x0001e80000100000 */
[----:B------:R0:W-:Y:S04]  /*1410*/  @P4 STL.U8 [R6], R41 ;  /* 0x0000002906004387 */ /* 0x0001e80000100000 */
[----:B------:R0:W-:Y:S04]  /*1420*/  @P0 STL.U8 [R7], R42 ;  /* 0x0000002a07000387 */ /* 0x0001e80000100000 */
[----:B------:R0:W-:Y:S01]  /*1430*/  @P2 STL.U8 [R11], R40 ;  /* 0x000000280b002387 */ /* 0x0001e20000100000 */
[----:B------:R-:W-:-:S02]  /*1440*/  ISETP.NE.AND P1, PT, R8, RZ, PT ;  /* 0x000000ff0800720c */ /* 0x000fc40003f25270 */
[----:B------:R-:W-:Y:S01]  /*1450*/  IADD3 R2, P0, PT, R2, 0x38, RZ ;  /* 0x0000003802027810 */ /* 0x000fe20007f1e0ff */
[----:B------:R-:W-:Y:S01]  /*1460*/  DADD R20, R4, R20 ;  /* 0x0000000004147229 */ /* 0x000fe20000000014 */
[----:B------:R-:W-:Y:S02]  /*1470*/  IMAD.IADD R16, R43, 0x1, R16 ;  /* 0x000000012b107824 */ /* 0x000fe400078e0210 */
[----:B------:R-:W-:Y:S02]  /*1480*/  @P2 VIADD R0, R0, 0x1 ;  /* 0x0000000100002836 */ /* 0x000fe40000000000 */
[----:B------:R-:W-:-:S05]  /*1490*/  IMAD.X R3, RZ, RZ, R3, P0 ;  /* 0x000000ffff037224 */ /* 0x000fca00000e0603 */
[----:B0-----:R-:W-:Y:S05]  /*14a0*/  @P1 BRA `(.L_x_5) ;  /* 0xffffffec00441947 */ /* 0x001fea000383ffff */
[----:B------:R-:W-:Y:S05]  /*14b0*/  BSYNC.RECONVERGENT B1 ;  /* 0x0000000000017941 */ /* 0x000fea0003800200 */
.L_x_4:
[----:B------:R-:W2:Y:S04]  /*14c0*/  LDL.64 R8, [R1] ;  /* 0x0000000001087983 */ /* 0x000ea80000100a00 */
[----:B------:R-:W3:Y:S04]  /*14d0*/  LDL.64 R4, [R1+0x18] ;  /* 0x0000180001047983 */ /* 0x000ee80000100a00 */
[----:B------:R-:W4:Y:S04]  /*14e0*/  LDL.64 R18, [R1+0x8] ;  /* 0x0000080001127983 */ /* 0x000f280000100a00 */
[----:B------:R-:W5:Y:S04]  /*14f0*/  LDL.64 R6, [R1+0x20] ;  /* 0x0000200001067983 */ /* 0x000f680000100a00 */
[----:B------:R-:W5:Y:S01]  /*1500*/  LDL.64 R2, [R1+0x10] ;  /* 0x0000100001027983 */ /* 0x000f620000100a00 */
[----:B--2---:R-:W-:-:S02]  /*1510*/  PRMT R17, R8, 0x7770, RZ ;  /* 0x0000777008117816 */ /* 0x004fc400000000ff */
[C---:B------:R-:W-:Y:S02]  /*1520*/  PRMT R14, R8.reuse, 0x7771, RZ ;  /* 0x00007771080e7816 */ /* 0x040fe400000000ff */
[C---:B------:R-:W-:Y:S02]  /*1530*/  PRMT R15, R8.reuse, 0x7772, RZ ;  /* 0x00007772080f7816 */ /* 0x040fe400000000ff */
[----:B------:R-:W-:Y:S02]  /*1540*/  PRMT R12, R8, 0x7773, RZ ;  /* 0x00007773080c7816 */ /* 0x000fe400000000ff */
[C---:B---3--:R-:W-:Y:S02]  /*1550*/  PRMT R35, R4.reuse, 0x7770, RZ ;  /* 0x0000777004237816 */ /* 0x048fe400000000ff */
[C---:B------:R-:W-:Y:S02]  /*1560*/  PRMT R34, R4.reuse, 0x7771, RZ ;  /* 0x0000777104227816 */ /* 0x040fe400000000ff */
[----:B------:R-:W-:-:S02]  /*1570*/  PRMT R33, R4, 0x7772, RZ ;  /* 0x0000777204217816 */ /* 0x000fc400000000ff */
[----:B------:R-:W-:Y:S02]  /*1580*/  PRMT R38, R4, 0x7773, RZ ;  /* 0x0000777304267816 */ /* 0x000fe400000000ff */
[C---:B------:R-:W-:Y:S02]  /*1590*/  PRMT R13, R9.reuse, 0x7770, RZ ;  /* 0x00007770090d7816 */ /* 0x040fe400000000ff */
[C---:B------:R-:W-:Y:S02]  /*15a0*/  PRMT R10, R9.reuse, 0x7771, RZ ;  /* 0x00007771090a7816 */ /* 0x040fe400000000ff */
[C---:B------:R-:W-:Y:S02]  /*15b0*/  PRMT R11, R9.reuse, 0x7772, RZ ;  /* 0x00007772090b7816 */ /* 0x040fe400000000ff */
[----:B------:R-:W-:Y:S02]  /*15c0*/  PRMT R8, R9, 0x7773, RZ ;  /* 0x0000777309087816 */ /* 0x000fe400000000ff */
[----:B------:R-:W-:-:S02]  /*15d0*/  PRMT R39, R5, 0x7770, RZ ;  /* 0x0000777005277816 */ /* 0x000fc400000000ff */
[C---:B------:R-:W-:Y:S02]  /*15e0*/  PRMT R36, R5.reuse, 0x7771, RZ ;  /* 0x0000777105247816 */ /* 0x040fe400000000ff */
[C---:B------:R-:W-:Y:S02]  /*15f0*/  PRMT R4, R5.reuse, 0x7772, RZ ;  /* 0x0000777205047816 */ /* 0x040fe400000000ff */
[----:B------:R-:W-:Y:S02]  /*1600*/  PRMT R43, R5, 0x7773, RZ ;  /* 0x00007773052b7816 */ /* 0x000fe400000000ff */
[C---:B----4-:R-:W-:Y:S02]  /*1610*/  PRMT R9, R18.reuse, 0x7770, RZ ;  /* 0x0000777012097816 */ /* 0x050fe400000000ff */
[C---:B------:R-:W-:Y:S02]  /*1620*/  PRMT R0, R18.reuse, 0x7771, RZ ;  /* 0x0000777112007816 */ /* 0x040fe400000000ff */
[----:B------:R-:W-:-:S02]  /*1630*/  PRMT R22, R18, 0x7772, RZ ;  /* 0x0000777212167816 */ /* 0x000fc400000000ff */
[----:B------:R-:W-:Y:S02]  /*1640*/  PRMT R25, R18, 0x7773, RZ ;  /* 0x0000777312197816 */ /* 0x000fe400000000ff */
[C---:B-----5:R-:W-:Y:S02]  /*1650*/  PRMT R41, R6.reuse, 0x7770, RZ ;  /* 0x0000777006297816 */ /* 0x060fe400000000ff */
[C---:B------:R-:W-:Y:S02]  /*1660*/  PRMT R40, R6.reuse, 0x7771, RZ ;  /* 0x0000777106287816 */ /* 0x040fe400000000ff */
[C---:B------:R-:W-:Y:S02]  /*1670*/  PRMT R5, R6.reuse, 0x7772, RZ ;  /* 0x0000777206057816 */ /* 0x040fe400000000ff */
[----:B------:R-:W-:Y:S02]  /*1680*/  PRMT R44, R6, 0x7773, RZ ;  /* 0x00007773062c7816 */ /* 0x000fe400000000ff */
[----:B------:R-:W-:-:S02]  /*1690*/  PRMT R24, R19, 0x7770, RZ ;  /* 0x0000777013187816 */ /* 0x000fc400000000ff */
[C---:B------:R-:W-:Y:S02]  /*16a0*/  PRMT R23, R19.reuse, 0x7771, RZ ;  /* 0x0000777113177816 */ /* 0x040fe400000000ff */
[C---:B------:R-:W-:Y:S02]  /*16b0*/  PRMT R18, R19.reuse, 0x7772, RZ ;  /* 0x0000777213127816 */ /* 0x040fe400000000ff */
[----:B------:R-:W-:Y:S02]  /*16c0*/  PRMT R29, R19, 0x7773, RZ ;  /* 0x00007773131d7816 */ /* 0x000fe400000000ff */
[C---:B------:R-:W-:Y:S02]  /*16d0*/  PRMT R45, R7.reuse, 0x7770, RZ ;  /* 0x00007770072d7816 */ /* 0x040fe400000000ff */
[C---:B------:R-:W-:Y:S02]  /*16e0*/  PRMT R42, R7.reuse, 0x7771, RZ ;  /* 0x00007771072a7816 */ /* 0x040fe400000000ff */
[----:B------:R-:W-:-:S02]  /*16f0*/  PRMT R6, R7, 0x7772, RZ ;  /* 0x0000777207067816 */ /* 0x000fc400000000ff */
[C---:B------:R-:W-:Y:S02]  /*1700*/  PRMT R27, R2.reuse, 0x7770, RZ ;  /* 0x00007770021b7816 */ /* 0x040fe400000000ff */
[C---:B------:R-:W-:Y:S02]  /*1710*/  PRMT R26, R2.reuse, 0x7771, RZ ;  /* 0x00007771021a7816 */ /* 0x040fe400000000ff */
[C---:B------:R-:W-:Y:S02]  /*1720*/  PRMT R19, R2.reuse, 0x7772, RZ ;  /* 0x0000777202137816 */ /* 0x040fe400000000ff */
[----:B------:R-:W-:Y:S02]  /*1730*/  PRMT R32, R2, 0x7773, RZ ;  /* 0x0000777302207816 */ /* 0x000fe400000000ff */
[C---:B------:R-:W-:Y:S02]  /*1740*/  PRMT R31, R3.reuse, 0x7770, RZ ;  /* 0x00007770031f7816 */ /* 0x040fe400000000ff */
[----:B------:R-:W-:-:S02]  /*1750*/  PRMT R30, R3, 0x7771, RZ ;  /* 0x00007771031e7816 */ /* 0x000fc400000000ff */
[C---:B------:R-:W-:Y:S02]  /*1760*/  PRMT R28, R3.reuse, 0x7772, RZ ;  /* 0x00007772031c7816 */ /* 0x040fe400000000ff */
[----:B------:R-:W-:Y:S02]  /*1770*/  PRMT R37, R3, 0x7773, RZ ;  /* 0x0000777303257816 */ /* 0x000fe400000000ff */
[----:B------:R-:W-:-:S07]  /*1780*/  PRMT R7, R7, 0x7773, RZ ;  /* 0x0000777307077816 */ /* 0x000fce00000000ff */
.L_x_3:
[----:B------:R-:W-:Y:S05]  /*1790*/  BSYNC.RECONVERGENT B0 ;  /* 0x0000000000007941 */ /* 0x000fea0003800200 */
.L_x_2:
[----:B------:R-:W-:Y:S01]  /*17a0*/  PRMT R8, R11, 0x3340, R8 ;  /* 0x000033400b087816 */ /* 0x000fe20000000008 */
[----:B------:R-:W0:Y:S01]  /*17b0*/  LDC.64 R2, c[0x0][0x388] ;  /* 0x0000e200ff027b82 */ /* 0x000e220000000a00 */
[----:B------:R-:W0:Y:S01]  /*17c0*/  S2R R11, SR_TID.X ;  /* 0x00000000000b7919 */ /* 0x000e220000002100 */
[----:B------:R-:W-:Y:S02]  /*17d0*/  PRMT R13, R13, 0x3340, R10 ;  /* 0x000033400d0d7816 */ /* 0x000fe4000000000a */
[----:B------:R-:W-:Y:S02]  /*17e0*/  PRMT R12, R15, 0x3340, R12 ;  /* 0x000033400f0c7816 */ /* 0x000fe4000000000c */
[----:B------:R-:W-:Y:S02]  /*17f0*/  PRMT R17, R17, 0x3340, R14 ;  /* 0x0000334011117816 */ /* 0x000fe4000000000e */
[----:B------:R-:W-:Y:S02]  /*1800*/  PRMT R18, R18, 0x3340, R29 ;  /* 0x0000334012127816 */ /* 0x000fe4000000001d */
[----:B------:R-:W-:-:S02]  /*1810*/  PRMT R23, R24, 0x3340, R23 ;  /* 0x0000334018177816 */ /* 0x000fc40000000017 */
[----:B------:R-:W-:Y:S02]  /*1820*/  PRMT R22, R22, 0x3340, R25 ;  /* 0x0000334016167816 */ /* 0x000fe40000000019 */
        /* <DEDUP_REMOVED lines=9> */
[----:B------:R-:W-:Y:S01]  /*18c0*/  PRMT R6, R6, 0x3340, R7 ;  /* 0x0000334006067816 */ /* 0x000fe20000000007 */
[----:B0-----:R-:W-:Y:S01]  /*18d0*/  IMAD.WIDE.U32 R2, R11, 0x38, R2 ;  /* 0x000000380b027825 */ /* 0x001fe200078e0002 */
[----:B------:R-:W-:-:S02]  /*18e0*/  PRMT R45, R45, 0x3340, R42 ;  /* 0x000033402d2d7816 */ /* 0x000fc4000000002a */
[----:B------:R-:W-:Y:S02]  /*18f0*/  PRMT R5, R5, 0x3340, R44 ;  /* 0x0000334005057816 */ /* 0x000fe4000000002c */
[----:B------:R-:W-:Y:S01]  /*1900*/  PRMT R40, R41, 0x3340, R40 ;  /* 0x0000334029287816 */ /* 0x000fe20000000028 */
[----:B------:R-:W-:Y:S01]  /*1910*/  STG.E.64 desc[UR4][R2.64+0x30], R20 ;  /* 0x0000301402007986 */ /* 0x000fe2000c101b04 */
[----:B------:R-:W-:Y:S02]  /*1920*/  PRMT R13, R13, 0x5410, R8 ;  /* 0x000054100d0d7816 */ /* 0x000fe40000000008 */
[----:B------:R-:W-:Y:S01]  /*1930*/  PRMT R12, R17, 0x5410, R12 ;  /* 0x00005410110c7816 */ /* 0x000fe2000000000c */
[----:B------:R-:W-:Y:S01]  /*1940*/  STG.E desc[UR4][R2.64+0x28], R16 ;  /* 0x0000281002007986 */ /* 0x000fe2000c101904 */
[----:B------:R-:W-:Y:S02]  /*1950*/  PRMT R23, R23, 0x5410, R18 ;  /* 0x0000541017177816 */ /* 0x000fe40000000012 */
[----:B------:R-:W-:Y:S01]  /*1960*/  PRMT R22, R9, 0x5410, R22 ;  /* 0x0000541009167816 */ /* 0x000fe20000000016 */
[----:B------:R-:W-:Y:S01]  /*1970*/  STG.E.64 desc[UR4][R2.64], R12 ;  /* 0x0000000c02007986 */ /* 0x000fe2000c101b04 */
[----:B------:R-:W-:-:S02]  /*1980*/  PRMT R27, R31, 0x5410, R28 ;  /* 0x000054101f1b7816 */ /* 0x000fc4000000001c */
[----:B------:R-:W-:Y:S01]  /*1990*/  PRMT R26, R26, 0x5410, R19 ;  /* 0x000054101a1a7816 */ /* 0x000fe20000000013 */
[----:B------:R-:W-:Y:S01]  /*19a0*/  STG.E.64 desc[UR4][R2.64+0x8], R22 ;  /* 0x0000081602007986 */ /* 0x000fe2000c101b04 */
[----:B------:R-:W-:Y:S02]  /*19b0*/  PRMT R35, R39, 0x5410, R4 ;  /* 0x0000541027237816 */ /* 0x000fe40000000004 */
[----:B------:R-:W-:Y:S01]  /*19c0*/  PRMT R34, R34, 0x5410, R33 ;  /* 0x0000541022227816 */ /* 0x000fe20000000021 */
[----:B------:R-:W-:Y:S01]  /*19d0*/  STG.E.64 desc[UR4][R2.64+0x10], R26 ;  /* 0x0000101a02007986 */ /* 0x000fe2000c101b04 */
[----:B------:R-:W-:Y:S02]  /*19e0*/  PRMT R41, R45, 0x5410, R6 ;  /* 0x000054102d297816 */ /* 0x000fe40000000006 */
[----:B------:R-:W-:Y:S01]  /*19f0*/  PRMT R40, R40, 0x5410, R5 ;  /* 0x0000541028287816 */ /* 0x000fe20000000005 */
[----:B------:R-:W-:Y:S04]  /*1a00*/  STG.E.64 desc[UR4][R2.64+0x18], R34 ;  /* 0x0000182202007986 */ /* 0x000fe8000c101b04 */
[----:B------:R-:W-:Y:S01]  /*1a10*/  STG.E.64 desc[UR4][R2.64+0x20], R40 ;  /* 0x0000202802007986 */ /* 0x000fe2000c101b04 */
[----:B------:R-:W-:Y:S05]  /*1a20*/  EXIT ;  /* 0x000000000000794d */ /* 0x000fea0003800000 */
.L_x_6:
[----:B------:R-:W-:-:S00]  /*1a30*/  BRA `(.L_x_6) ;  /* 0xfffffffc00fc7947 */ /* 0x000fc0000383ffff */
[----:B------:R-:W-:-:S00]  /*1a40*/  NOP ;  /* 0x0000000000007918 */ /* 0x000fc00000000000 */
        /* <DEDUP_REMOVED lines=11> */
.L_x_7:


//--------------------- .nv.shared.reserved.0     --------------------------
	.section	.nv.shared.reserved.0,"aw",@nobits
	.weak		__nv_reservedSMEM_offset_0_alias
	.size		__nv_reservedSMEM_offset_0_alias, 0, 64
	.other		__nv_reservedSMEM_offset_0_alias,@"STO_CUDA_RESERVED_SHARED STV_DEFAULT"
__nv_reservedSMEM_offset_0_alias:
	.zero		0
	.zero		64


//--------------------- .nv.constant0._Z9sumavimasP8ZaidejasS0_ --------------------------
	.section	.nv.constant0._Z9sumavimasP8ZaidejasS0_,"a",@progbits
	.sectionflags	@""
	.align	4
.nv.constant0._Z9sumavimasP8ZaidejasS0_:
	.zero		912


//--------------------- SYMBOLS --------------------------

	.type		.nv.reservedSmem.offset0,@object
	.size		.nv.reservedSmem.offset0,0x4
